//
// Generated by NVIDIA NVVM Compiler
//
// Compiler Build ID: CL-36424714
// Cuda compilation tools, release 13.0, V13.0.88
// Based on NVVM 20.0.0
//

.version 9.0
.target sm_100
.address_size 64

	// .globl	_Z8init_matP6__halfjj

.visible .entry _Z8init_matP6__halfjj(
	.param .u64 .ptr .align 1 _Z8init_matP6__halfjj_param_0,
	.param .u32 _Z8init_matP6__halfjj_param_1,
	.param .u32 _Z8init_matP6__halfjj_param_2
)
{
	.reg .pred 	%p<3>;
	.reg .b16 	%rs<2>;
	.reg .b32 	%r<11>;
	.reg .b64 	%rd<5>;

	ld.param.u64 	%rd2, [_Z8init_matP6__halfjj_param_0];
	ld.param.u32 	%r4, [_Z8init_matP6__halfjj_param_1];
	ld.param.u32 	%r5, [_Z8init_matP6__halfjj_param_2];
	mov.u32 	%r6, %ctaid.x;
	mov.u32 	%r7, %ntid.x;
	mov.u32 	%r8, %tid.x;
	mad.lo.s32 	%r10, %r6, %r7, %r8;
	setp.ge.u32 	%p1, %r10, %r5;
	@%p1 bra 	$L__BB0_3;
	cvta.to.global.u64 	%rd1, %rd2;
$L__BB0_2:
	mul.wide.u32 	%rd3, %r10, 2;
	add.s64 	%rd4, %rd1, %rd3;
	and.b32  	%r9, %r10, 15;
	// begin inline asm
	cvt.rn.f16.u32 %rs1, %r9;
	// end inline asm
	st.global.u16 	[%rd4], %rs1;
	add.s32 	%r10, %r10, %r4;
	setp.lt.u32 	%p2, %r10, %r5;
	@%p2 bra 	$L__BB0_2;
$L__BB0_3:
	ret;

}
	// .globl	_Z10tc_matmultP6__halfS0_Pfjjj
.visible .entry _Z10tc_matmultP6__halfS0_Pfjjj(
	.param .u64 .ptr .align 1 _Z10tc_matmultP6__halfS0_Pfjjj_param_0,
	.param .u64 .ptr .align 1 _Z10tc_matmultP6__halfS0_Pfjjj_param_1,
	.param .u64 .ptr .align 1 _Z10tc_matmultP6__halfS0_Pfjjj_param_2,
	.param .u32 _Z10tc_matmultP6__halfS0_Pfjjj_param_3,
	.param .u32 _Z10tc_matmultP6__halfS0_Pfjjj_param_4,
	.param .u32 _Z10tc_matmultP6__halfS0_Pfjjj_param_5
)
.maxntid 1024
.minnctapersm 1
{
	.reg .pred 	%p<10>;
	.reg .b32 	%r<155>;
	.reg .b32 	%f<125>;
	.reg .b64 	%rd<50>;

	ld.param.u64 	%rd17, [_Z10tc_matmultP6__halfS0_Pfjjj_param_0];
	ld.param.u64 	%rd18, [_Z10tc_matmultP6__halfS0_Pfjjj_param_1];
	ld.param.u64 	%rd19, [_Z10tc_matmultP6__halfS0_Pfjjj_param_2];
	ld.param.u32 	%r18, [_Z10tc_matmultP6__halfS0_Pfjjj_param_3];
	ld.param.u32 	%r16, [_Z10tc_matmultP6__halfS0_Pfjjj_param_4];
	ld.param.u32 	%r17, [_Z10tc_matmultP6__halfS0_Pfjjj_param_5];
	cvta.to.global.u64 	%rd1, %rd19;
	mov.u32 	%r19, %nctaid.x;
	mov.u32 	%r20, %ntid.x;
	shr.u32 	%r21, %r20, 5;
	mul.lo.s32 	%r1, %r21, %r19;
	mov.u32 	%r22, %ctaid.x;
	mov.u32 	%r23, %tid.x;
	mad.lo.s32 	%r24, %r22, %r20, %r23;
	shr.u32 	%r152, %r24, 5;
	shr.u32 	%r25, %r18, 4;
	shr.u32 	%r3, %r16, 4;
	mul.lo.s32 	%r4, %r3, %r25;
	setp.ge.u32 	%p1, %r152, %r4;
	@%p1 bra 	$L__BB1_12;
	setp.gt.u32 	%p2, %r17, 15;
	shl.b32 	%r5, %r16, 4;
	@%p2 bra 	$L__BB1_3;
$L__BB1_2:
	div.u32 	%r146, %r152, %r3;
	mul.lo.s32 	%r147, %r146, %r3;
	sub.s32 	%r148, %r152, %r147;
	shl.b32 	%r149, %r148, 4;
	cvt.u64.u32 	%rd41, %r149;
	mul.lo.s32 	%r150, %r146, %r16;
	shl.b32 	%r151, %r150, 4;
	cvt.u64.u32 	%rd42, %r151;
	add.s64 	%rd43, %rd41, %rd42;
	shl.b64 	%rd44, %rd43, 2;
	add.s64 	%rd45, %rd1, %rd44;
	mov.f32 	%f92, 0f00000000;
	wmma.store.d.sync.aligned.row.m16n16k16.global.f32 	[%rd45], {%f92, %f92, %f92, %f92, %f92, %f92, %f92, %f92}, %r16;
	add.s32 	%r152, %r152, %r1;
	setp.lt.u32 	%p9, %r152, %r4;
	@%p9 bra 	$L__BB1_2;
	bra.uni 	$L__BB1_12;
$L__BB1_3:
	shr.u32 	%r26, %r17, 4;
	add.s32 	%r8, %r26, -1;
	and.b32  	%r9, %r26, 3;
	and.b32  	%r27, %r26, 268435452;
	neg.s32 	%r10, %r27;
	mul.wide.u32 	%rd2, %r5, 2;
	cvta.to.global.u64 	%rd3, %rd17;
	cvta.to.global.u64 	%rd4, %rd18;
$L__BB1_4:
	setp.lt.u32 	%p3, %r8, 3;
	div.u32 	%r28, %r152, %r3;
	mul.lo.s32 	%r29, %r28, %r3;
	sub.s32 	%r30, %r152, %r29;
	shl.b32 	%r12, %r28, 4;
	mul.lo.s32 	%r31, %r12, %r17;
	mul.wide.u32 	%rd20, %r31, 2;
	add.s64 	%rd49, %rd3, %rd20;
	shl.b32 	%r32, %r30, 4;
	cvt.u64.u32 	%rd6, %r32;
	mul.wide.u32 	%rd21, %r32, 2;
	add.s64 	%rd48, %rd4, %rd21;
	mov.f32 	%f124, 0f00000000;
	mov.f32 	%f123, %f124;
	mov.f32 	%f122, %f124;
	mov.f32 	%f121, %f124;
	mov.f32 	%f120, %f124;
	mov.f32 	%f119, %f124;
	mov.f32 	%f118, %f124;
	mov.f32 	%f117, %f124;
	@%p3 bra 	$L__BB1_7;
	mov.f32 	%f124, 0f00000000;
	mov.u32 	%r154, %r10;
	mov.u64 	%rd46, %rd48;
$L__BB1_6:
	wmma.load.a.sync.aligned.row.m16n16k16.global.f16 	{%r33, %r34, %r35, %r36, %r37, %r38, %r39, %r40}, [%rd49], %r17;
	wmma.load.b.sync.aligned.row.m16n16k16.global.f16 	{%r41, %r42, %r43, %r44, %r45, %r46, %r47, %r48}, [%rd46], %r16;
	wmma.mma.sync.aligned.row.row.m16n16k16.f32.f32 {%f68, %f69, %f70, %f71, %f72, %f73, %f74, %f75}, {%r33, %r34, %r35, %r36, %r37, %r38, %r39, %r40}, {%r41, %r42, %r43, %r44, %r45, %r46, %r47, %r48}, {%f117, %f118, %f119, %f120, %f121, %f122, %f123, %f124};
	add.s64 	%rd22, %rd49, 32;
	add.s64 	%rd24, %rd46, %rd2;
	wmma.load.a.sync.aligned.row.m16n16k16.global.f16 	{%r49, %r50, %r51, %r52, %r53, %r54, %r55, %r56}, [%rd22], %r17;
	wmma.load.b.sync.aligned.row.m16n16k16.global.f16 	{%r57, %r58, %r59, %r60, %r61, %r62, %r63, %r64}, [%rd24], %r16;
	wmma.mma.sync.aligned.row.row.m16n16k16.f32.f32 {%f76, %f77, %f78, %f79, %f80, %f81, %f82, %f83}, {%r49, %r50, %r51, %r52, %r53, %r54, %r55, %r56}, {%r57, %r58, %r59, %r60, %r61, %r62, %r63, %r64}, {%f68, %f69, %f70, %f71, %f72, %f73, %f74, %f75};
	add.s64 	%rd26, %rd24, %rd2;
	add.s64 	%rd27, %rd49, 64;
	wmma.load.a.sync.aligned.row.m16n16k16.global.f16 	{%r65, %r66, %r67, %r68, %r69, %r70, %r71, %r72}, [%rd27], %r17;
	wmma.load.b.sync.aligned.row.m16n16k16.global.f16 	{%r73, %r74, %r75, %r76, %r77, %r78, %r79, %r80}, [%rd26], %r16;
	wmma.mma.sync.aligned.row.row.m16n16k16.f32.f32 {%f84, %f85, %f86, %f87, %f88, %f89, %f90, %f91}, {%r65, %r66, %r67, %r68, %r69, %r70, %r71, %r72}, {%r73, %r74, %r75, %r76, %r77, %r78, %r79, %r80}, {%f76, %f77, %f78, %f79, %f80, %f81, %f82, %f83};
	add.s64 	%rd29, %rd26, %rd2;
	add.s64 	%rd30, %rd49, 96;
	wmma.load.a.sync.aligned.row.m16n16k16.global.f16 	{%r81, %r82, %r83, %r84, %r85, %r86, %r87, %r88}, [%rd30], %r17;
	wmma.load.b.sync.aligned.row.m16n16k16.global.f16 	{%r89, %r90, %r91, %r92, %r93, %r94, %r95, %r96}, [%rd29], %r16;
	wmma.mma.sync.aligned.row.row.m16n16k16.f32.f32 {%f117, %f118, %f119, %f120, %f121, %f122, %f123, %f124}, {%r81, %r82, %r83, %r84, %r85, %r86, %r87, %r88}, {%r89, %r90, %r91, %r92, %r93, %r94, %r95, %r96}, {%f84, %f85, %f86, %f87, %f88, %f89, %f90, %f91};
	add.s64 	%rd49, %rd49, 128;
	add.s64 	%rd48, %rd29, %rd2;
	add.s32 	%r154, %r154, 4;
	setp.ne.s32 	%p4, %r154, 0;
	add.s64 	%rd46, %rd29, %rd2;
	@%p4 bra 	$L__BB1_6;
$L__BB1_7:
	setp.eq.s32 	%p5, %r9, 0;
	@%p5 bra 	$L__BB1_11;
	setp.eq.s32 	%p6, %r9, 1;
	wmma.load.a.sync.aligned.row.m16n16k16.global.f16 	{%r97, %r98, %r99, %r100, %r101, %r102, %r103, %r104}, [%rd49], %r17;
	wmma.load.b.sync.aligned.row.m16n16k16.global.f16 	{%r105, %r106, %r107, %r108, %r109, %r110, %r111, %r112}, [%rd48], %r16;
	wmma.mma.sync.aligned.row.row.m16n16k16.f32.f32 {%f117, %f118, %f119, %f120, %f121, %f122, %f123, %f124}, {%r97, %r98, %r99, %r100, %r101, %r102, %r103, %r104}, {%r105, %r106, %r107, %r108, %r109, %r110, %r111, %r112}, {%f117, %f118, %f119, %f120, %f121, %f122, %f123, %f124};
	@%p6 bra 	$L__BB1_11;
	add.s64 	%rd16, %rd48, %rd2;
	setp.eq.s32 	%p7, %r9, 2;
	add.s64 	%rd33, %rd49, 32;
	wmma.load.a.sync.aligned.row.m16n16k16.global.f16 	{%r113, %r114, %r115, %r116, %r117, %r118, %r119, %r120}, [%rd33], %r17;
	wmma.load.b.sync.aligned.row.m16n16k16.global.f16 	{%r121, %r122, %r123, %r124, %r125, %r126, %r127, %r128}, [%rd16], %r16;
	wmma.mma.sync.aligned.row.row.m16n16k16.f32.f32 {%f117, %f118, %f119, %f120, %f121, %f122, %f123, %f124}, {%r113, %r114, %r115, %r116, %r117, %r118, %r119, %r120}, {%r121, %r122, %r123, %r124, %r125, %r126, %r127, %r128}, {%f117, %f118, %f119, %f120, %f121, %f122, %f123, %f124};
	@%p7 bra 	$L__BB1_11;
	add.s64 	%rd34, %rd49, 64;
	wmma.load.a.sync.aligned.row.m16n16k16.global.f16 	{%r129, %r130, %r131, %r132, %r133, %r134, %r135, %r136}, [%rd34], %r17;
	add.s64 	%rd36, %rd16, %rd2;
	wmma.load.b.sync.aligned.row.m16n16k16.global.f16 	{%r137, %r138, %r139, %r140, %r141, %r142, %r143, %r144}, [%rd36], %r16;
	wmma.mma.sync.aligned.row.row.m16n16k16.f32.f32 {%f117, %f118, %f119, %f120, %f121, %f122, %f123, %f124}, {%r129, %r130, %r131, %r132, %r133, %r134, %r135, %r136}, {%r137, %r138, %r139, %r140, %r141, %r142, %r143, %r144}, {%f117, %f118, %f119, %f120, %f121, %f122, %f123, %f124};
$L__BB1_11:
	mul.lo.s32 	%r145, %r12, %r16;
	cvt.u64.u32 	%rd37, %r145;
	add.s64 	%rd38, %rd6, %rd37;
	shl.b64 	%rd39, %rd38, 2;
	add.s64 	%rd40, %rd1, %rd39;
	wmma.store.d.sync.aligned.row.m16n16k16.global.f32 	[%rd40], {%f117, %f118, %f119, %f120, %f121, %f122, %f123, %f124}, %r16;
	add.s32 	%r152, %r152, %r1;
	setp.lt.u32 	%p8, %r152, %r4;
	@%p8 bra 	$L__BB1_4;
$L__BB1_12:
	ret;

}
	// .globl	_Z10cc_matmultP6__halfS0_Pfjjj
.visible .entry _Z10cc_matmultP6__halfS0_Pfjjj(
	.param .u64 .ptr .align 1 _Z10cc_matmultP6__halfS0_Pfjjj_param_0,
	.param .u64 .ptr .align 1 _Z10cc_matmultP6__halfS0_Pfjjj_param_1,
	.param .u64 .ptr .align 1 _Z10cc_matmultP6__halfS0_Pfjjj_param_2,
	.param .u32 _Z10cc_matmultP6__halfS0_Pfjjj_param_3,
	.param .u32 _Z10cc_matmultP6__halfS0_Pfjjj_param_4,
	.param .u32 _Z10cc_matmultP6__halfS0_Pfjjj_param_5
)
{
	.reg .pred 	%p<14>;
	.reg .b16 	%rs<125>;
	.reg .b32 	%r<32>;
	.reg .b32 	%f<84>;
	.reg .b64 	%rd<86>;

	ld.param.u64 	%rd23, [_Z10cc_matmultP6__halfS0_Pfjjj_param_0];
	ld.param.u64 	%rd24, [_Z10cc_matmultP6__halfS0_Pfjjj_param_1];
	ld.param.u64 	%rd25, [_Z10cc_matmultP6__halfS0_Pfjjj_param_2];
	ld.param.u32 	%r17, [_Z10cc_matmultP6__halfS0_Pfjjj_param_3];
	ld.param.u32 	%r15, [_Z10cc_matmultP6__halfS0_Pfjjj_param_4];
	ld.param.u32 	%r16, [_Z10cc_matmultP6__halfS0_Pfjjj_param_5];
	cvta.to.global.u64 	%rd1, %rd25;
	mov.u32 	%r18, %ctaid.x;
	mov.u32 	%r19, %ntid.x;
	mov.u32 	%r20, %tid.x;
	mad.lo.s32 	%r29, %r18, %r19, %r20;
	mov.u32 	%r21, %nctaid.x;
	mul.lo.s32 	%r2, %r21, %r19;
	mul.lo.s32 	%r3, %r15, %r17;
	setp.ge.u32 	%p1, %r29, %r3;
	@%p1 bra 	$L__BB2_18;
	setp.ne.s32 	%p2, %r16, 0;
	@%p2 bra 	$L__BB2_3;
$L__BB2_2:
	mul.wide.u32 	%rd76, %r29, 4;
	add.s64 	%rd77, %rd1, %rd76;
	mov.b32 	%r28, 0;
	st.global.u32 	[%rd77], %r28;
	add.s32 	%r29, %r29, %r2;
	setp.lt.u32 	%p13, %r29, %r3;
	@%p13 bra 	$L__BB2_2;
	bra.uni 	$L__BB2_18;
$L__BB2_3:
	and.b32  	%r6, %r16, 15;
	and.b32  	%r7, %r16, 7;
	add.s32 	%r8, %r7, -1;
	and.b32  	%r9, %r16, 3;
	and.b32  	%r22, %r16, -16;
	neg.s32 	%r10, %r22;
	mul.wide.u32 	%rd2, %r15, 2;
	cvta.to.global.u64 	%rd3, %rd23;
	cvta.to.global.u64 	%rd4, %rd24;
$L__BB2_4:
	setp.lt.u32 	%p3, %r16, 16;
	div.u32 	%r23, %r29, %r15;
	mul.lo.s32 	%r24, %r23, %r16;
	mul.wide.u32 	%rd26, %r24, 2;
	add.s64 	%rd81, %rd3, %rd26;
	mul.lo.s32 	%r25, %r23, %r15;
	sub.s32 	%r26, %r29, %r25;
	mul.wide.u32 	%rd27, %r26, 2;
	add.s64 	%rd82, %rd4, %rd27;
	mov.f32 	%f83, 0f00000000;
	@%p3 bra 	$L__BB2_7;
	mov.f32 	%f83, 0f00000000;
	mov.u32 	%r31, %r10;
	mov.u64 	%rd78, %rd82;
$L__BB2_6:
	.pragma "nounroll";
	ld.global.u16 	%rs2, [%rd81];
	ld.global.u16 	%rs3, [%rd78];
	// begin inline asm
	{mul.f16 %rs1,%rs2,%rs3;
}
	// end inline asm
	// begin inline asm
	{  cvt.f32.f16 %f18, %rs1;}

	// end inline asm
	add.f32 	%f34, %f83, %f18;
	add.s64 	%rd29, %rd78, %rd2;
	ld.global.u16 	%rs6, [%rd81+2];
	ld.global.u16 	%rs7, [%rd29];
	// begin inline asm
	{mul.f16 %rs5,%rs6,%rs7;
}
	// end inline asm
	// begin inline asm
	{  cvt.f32.f16 %f19, %rs5;}

	// end inline asm
	add.f32 	%f35, %f34, %f19;
	add.s64 	%rd31, %rd29, %rd2;
	ld.global.u16 	%rs10, [%rd81+4];
	ld.global.u16 	%rs11, [%rd31];
	// begin inline asm
	{mul.f16 %rs9,%rs10,%rs11;
}
	// end inline asm
	// begin inline asm
	{  cvt.f32.f16 %f20, %rs9;}

	// end inline asm
	add.f32 	%f36, %f35, %f20;
	add.s64 	%rd33, %rd31, %rd2;
	ld.global.u16 	%rs14, [%rd81+6];
	ld.global.u16 	%rs15, [%rd33];
	// begin inline asm
	{mul.f16 %rs13,%rs14,%rs15;
}
	// end inline asm
	// begin inline asm
	{  cvt.f32.f16 %f21, %rs13;}

	// end inline asm
	add.f32 	%f37, %f36, %f21;
	add.s64 	%rd35, %rd33, %rd2;
	ld.global.u16 	%rs18, [%rd81+8];
	ld.global.u16 	%rs19, [%rd35];
	// begin inline asm
	{mul.f16 %rs17,%rs18,%rs19;
}
	// end inline asm
	// begin inline asm
	{  cvt.f32.f16 %f22, %rs17;}

	// end inline asm
	add.f32 	%f38, %f37, %f22;
	add.s64 	%rd37, %rd35, %rd2;
	ld.global.u16 	%rs22, [%rd81+10];
	ld.global.u16 	%rs23, [%rd37];
	// begin inline asm
	{mul.f16 %rs21,%rs22,%rs23;
}
	// end inline asm
	// begin inline asm
	{  cvt.f32.f16 %f23, %rs21;}

	// end inline asm
	add.f32 	%f39, %f38, %f23;
	add.s64 	%rd39, %rd37, %rd2;
	ld.global.u16 	%rs26, [%rd81+12];
	ld.global.u16 	%rs27, [%rd39];
	// begin inline asm
	{mul.f16 %rs25,%rs26,%rs27;
}
	// end inline asm
	// begin inline asm
	{  cvt.f32.f16 %f24, %rs25;}

	// end inline asm
	add.f32 	%f40, %f39, %f24;
	add.s64 	%rd41, %rd39, %rd2;
	ld.global.u16 	%rs30, [%rd81+14];
	ld.global.u16 	%rs31, [%rd41];
	// begin inline asm
	{mul.f16 %rs29,%rs30,%rs31;
}
	// end inline asm
	// begin inline asm
	{  cvt.f32.f16 %f25, %rs29;}

	// end inline asm
	add.f32 	%f41, %f40, %f25;
	add.s64 	%rd43, %rd41, %rd2;
	ld.global.u16 	%rs34, [%rd81+16];
	ld.global.u16 	%rs35, [%rd43];
	// begin inline asm
	{mul.f16 %rs33,%rs34,%rs35;
}
	// end inline asm
	// begin inline asm
	{  cvt.f32.f16 %f26, %rs33;}

	// end inline asm
	add.f32 	%f42, %f41, %f26;
	add.s64 	%rd45, %rd43, %rd2;
	ld.global.u16 	%rs38, [%rd81+18];
	ld.global.u16 	%rs39, [%rd45];
	// begin inline asm
	{mul.f16 %rs37,%rs38,%rs39;
}
	// end inline asm
	// begin inline asm
	{  cvt.f32.f16 %f27, %rs37;}

	// end inline asm
	add.f32 	%f43, %f42, %f27;
	add.s64 	%rd47, %rd45, %rd2;
	ld.global.u16 	%rs42, [%rd81+20];
	ld.global.u16 	%rs43, [%rd47];
	// begin inline asm
	{mul.f16 %rs41,%rs42,%rs43;
}
	// end inline asm
	// begin inline asm
	{  cvt.f32.f16 %f28, %rs41;}

	// end inline asm
	add.f32 	%f44, %f43, %f28;
	add.s64 	%rd49, %rd47, %rd2;
	ld.global.u16 	%rs46, [%rd81+22];
	ld.global.u16 	%rs47, [%rd49];
	// begin inline asm
	{mul.f16 %rs45,%rs46,%rs47;
}
	// end inline asm
	// begin inline asm
	{  cvt.f32.f16 %f29, %rs45;}

	// end inline asm
	add.f32 	%f45, %f44, %f29;
	add.s64 	%rd51, %rd49, %rd2;
	ld.global.u16 	%rs50, [%rd81+24];
	ld.global.u16 	%rs51, [%rd51];
	// begin inline asm
	{mul.f16 %rs49,%rs50,%rs51;
}
	// end inline asm
	// begin inline asm
	{  cvt.f32.f16 %f30, %rs49;}

	// end inline asm
	add.f32 	%f46, %f45, %f30;
	add.s64 	%rd53, %rd51, %rd2;
	ld.global.u16 	%rs54, [%rd81+26];
	ld.global.u16 	%rs55, [%rd53];
	// begin inline asm
	{mul.f16 %rs53,%rs54,%rs55;
}
	// end inline asm
	// begin inline asm
	{  cvt.f32.f16 %f31, %rs53;}

	// end inline asm
	add.f32 	%f47, %f46, %f31;
	add.s64 	%rd55, %rd53, %rd2;
	ld.global.u16 	%rs58, [%rd81+28];
	ld.global.u16 	%rs59, [%rd55];
	// begin inline asm
	{mul.f16 %rs57,%rs58,%rs59;
}
	// end inline asm
	// begin inline asm
	{  cvt.f32.f16 %f32, %rs57;}

	// end inline asm
	add.f32 	%f48, %f47, %f32;
	add.s64 	%rd57, %rd55, %rd2;
	ld.global.u16 	%rs62, [%rd81+30];
	ld.global.u16 	%rs63, [%rd57];
	// begin inline asm
	{mul.f16 %rs61,%rs62,%rs63;
}
	// end inline asm
	// begin inline asm
	{  cvt.f32.f16 %f33, %rs61;}

	// end inline asm
	add.f32 	%f83, %f48, %f33;
	add.s64 	%rd81, %rd81, 32;
	add.s64 	%rd82, %rd57, %rd2;
	add.s32 	%r31, %r31, 16;
	setp.ne.s32 	%p4, %r31, 0;
	add.s64 	%rd78, %rd57, %rd2;
	@%p4 bra 	$L__BB2_6;
$L__BB2_7:
	setp.eq.s32 	%p5, %r6, 0;
	@%p5 bra 	$L__BB2_17;
	add.s32 	%r27, %r6, -1;
	setp.lt.u32 	%p6, %r27, 7;
	@%p6 bra 	$L__BB2_10;
	ld.global.u16 	%rs66, [%rd81];
	ld.global.u16 	%rs67, [%rd82];
	// begin inline asm
	{mul.f16 %rs65,%rs66,%rs67;
}
	// end inline asm
	// begin inline asm
	{  cvt.f32.f16 %f50, %rs65;}

	// end inline asm
	add.f32 	%f58, %f83, %f50;
	add.s64 	%rd60, %rd82, %rd2;
	ld.global.u16 	%rs70, [%rd81+2];
	ld.global.u16 	%rs71, [%rd60];
	// begin inline asm
	{mul.f16 %rs69,%rs70,%rs71;
}
	// end inline asm
	// begin inline asm
	{  cvt.f32.f16 %f51, %rs69;}

	// end inline asm
	add.f32 	%f59, %f58, %f51;
	add.s64 	%rd61, %rd60, %rd2;
	ld.global.u16 	%rs74, [%rd81+4];
	ld.global.u16 	%rs75, [%rd61];
	// begin inline asm
	{mul.f16 %rs73,%rs74,%rs75;
}
	// end inline asm
	// begin inline asm
	{  cvt.f32.f16 %f52, %rs73;}

	// end inline asm
	add.f32 	%f60, %f59, %f52;
	add.s64 	%rd62, %rd61, %rd2;
	ld.global.u16 	%rs78, [%rd81+6];
	ld.global.u16 	%rs79, [%rd62];
	// begin inline asm
	{mul.f16 %rs77,%rs78,%rs79;
}
	// end inline asm
	// begin inline asm
	{  cvt.f32.f16 %f53, %rs77;}

	// end inline asm
	add.f32 	%f61, %f60, %f53;
	add.s64 	%rd63, %rd62, %rd2;
	ld.global.u16 	%rs82, [%rd81+8];
	ld.global.u16 	%rs83, [%rd63];
	// begin inline asm
	{mul.f16 %rs81,%rs82,%rs83;
}
	// end inline asm
	// begin inline asm
	{  cvt.f32.f16 %f54, %rs81;}

	// end inline asm
	add.f32 	%f62, %f61, %f54;
	add.s64 	%rd64, %rd63, %rd2;
	ld.global.u16 	%rs86, [%rd81+10];
	ld.global.u16 	%rs87, [%rd64];
	// begin inline asm
	{mul.f16 %rs85,%rs86,%rs87;
}
	// end inline asm
	// begin inline asm
	{  cvt.f32.f16 %f55, %rs85;}

	// end inline asm
	add.f32 	%f63, %f62, %f55;
	add.s64 	%rd65, %rd64, %rd2;
	ld.global.u16 	%rs90, [%rd81+12];
	ld.global.u16 	%rs91, [%rd65];
	// begin inline asm
	{mul.f16 %rs89,%rs90,%rs91;
}
	// end inline asm
	// begin inline asm
	{  cvt.f32.f16 %f56, %rs89;}

	// end inline asm
	add.f32 	%f64, %f63, %f56;
	add.s64 	%rd66, %rd65, %rd2;
	ld.global.u16 	%rs94, [%rd81+14];
	ld.global.u16 	%rs95, [%rd66];
	// begin inline asm
	{mul.f16 %rs93,%rs94,%rs95;
}
	// end inline asm
	// begin inline asm
	{  cvt.f32.f16 %f57, %rs93;}

	// end inline asm
	add.f32 	%f83, %f64, %f57;
	add.s64 	%rd82, %rd66, %rd2;
	add.s64 	%rd81, %rd81, 16;
$L__BB2_10:
	setp.eq.s32 	%p7, %r7, 0;
	@%p7 bra 	$L__BB2_17;
	setp.lt.u32 	%p8, %r8, 3;
	@%p8 bra 	$L__BB2_13;
	ld.global.u16 	%rs98, [%rd81];
	ld.global.u16 	%rs99, [%rd82];
	// begin inline asm
	{mul.f16 %rs97,%rs98,%rs99;
}
	// end inline asm
	// begin inline asm
	{  cvt.f32.f16 %f66, %rs97;}

	// end inline asm
	add.f32 	%f70, %f83, %f66;
	add.s64 	%rd68, %rd82, %rd2;
	ld.global.u16 	%rs102, [%rd81+2];
	ld.global.u16 	%rs103, [%rd68];
	// begin inline asm
	{mul.f16 %rs101,%rs102,%rs103;
}
	// end inline asm
	// begin inline asm
	{  cvt.f32.f16 %f67, %rs101;}

	// end inline asm
	add.f32 	%f71, %f70, %f67;
	add.s64 	%rd69, %rd68, %rd2;
	ld.global.u16 	%rs106, [%rd81+4];
	ld.global.u16 	%rs107, [%rd69];
	// begin inline asm
	{mul.f16 %rs105,%rs106,%rs107;
}
	// end inline asm
	// begin inline asm
	{  cvt.f32.f16 %f68, %rs105;}

	// end inline asm
	add.f32 	%f72, %f71, %f68;
	add.s64 	%rd70, %rd69, %rd2;
	ld.global.u16 	%rs110, [%rd81+6];
	ld.global.u16 	%rs111, [%rd70];
	// begin inline asm
	{mul.f16 %rs109,%rs110,%rs111;
}
	// end inline asm
	// begin inline asm
	{  cvt.f32.f16 %f69, %rs109;}

	// end inline asm
	add.f32 	%f83, %f72, %f69;
	add.s64 	%rd82, %rd70, %rd2;
	add.s64 	%rd81, %rd81, 8;
$L__BB2_13:
	setp.eq.s32 	%p9, %r9, 0;
	@%p9 bra 	$L__BB2_17;
	setp.eq.s32 	%p10, %r9, 1;
	ld.global.u16 	%rs114, [%rd81];
	ld.global.u16 	%rs115, [%rd82];
	// begin inline asm
	{mul.f16 %rs113,%rs114,%rs115;
}
	// end inline asm
	// begin inline asm
	{  cvt.f32.f16 %f73, %rs113;}

	// end inline asm
	add.f32 	%f83, %f83, %f73;
	@%p10 bra 	$L__BB2_17;
	add.s64 	%rd22, %rd82, %rd2;
	setp.eq.s32 	%p11, %r9, 2;
	ld.global.u16 	%rs118, [%rd81+2];
	ld.global.u16 	%rs119, [%rd22];
	// begin inline asm
	{mul.f16 %rs117,%rs118,%rs119;
}
	// end inline asm
	// begin inline asm
	{  cvt.f32.f16 %f74, %rs117;}

	// end inline asm
	add.f32 	%f83, %f83, %f74;
	@%p11 bra 	$L__BB2_17;
	ld.global.u16 	%rs122, [%rd81+4];
	add.s64 	%rd73, %rd22, %rd2;
	ld.global.u16 	%rs123, [%rd73];
	// begin inline asm
	{mul.f16 %rs121,%rs122,%rs123;
}
	// end inline asm
	// begin inline asm
	{  cvt.f32.f16 %f75, %rs121;}

	// end inline asm
	add.f32 	%f83, %f83, %f75;
$L__BB2_17:
	mul.wide.u32 	%rd74, %r29, 4;
	add.s64 	%rd75, %rd1, %rd74;
	st.global.f32 	[%rd75], %f83;
	add.s32 	%r29, %r29, %r2;
	setp.lt.u32 	%p12, %r29, %r3;
	@%p12 bra 	$L__BB2_4;
$L__BB2_18:
	ret;

}


// ===== COMPILED SASS (sm_100) =====

	.target	sm_100

	.elftype	@"ET_EXEC"


//--------------------- .note.nv.tkinfo           --------------------------
	.section	.note.nv.tkinfo,"",@"SHT_NOTE"
	.sectionflags	@"SHF_NOTE_NV_TKINFO"
	.tkinfo
        /*0018*/ 	.word	0x00000002
        /*0030*/ 	.string	""
        /*0030*/ 	.string	"ptxas"
        /*0030*/ 	.string	"Cuda compilation tools, release 13.0, V13.0.88"
        /*0030*/ 	.string	"Build cuda_13.0.r13.0/compiler.36424714_0"
        /*0030*/ 	.string	"-arch sm_100 -m 64 "



//--------------------- .note.nv.cuinfo           --------------------------
	.section	.note.nv.cuinfo,"",@"SHT_NOTE"
	.sectionflags	@"SHF_NOTE_NV_CUINFO"
        /*0018*/ 	.short	0x0002
        /*001a*/ 	.short	0x0064
        /*001c*/ 	.short	0x0082
	.zero		2


//--------------------- .nv.info                  --------------------------
	.section	.nv.info,"",@"SHT_CUDA_INFO"
	.align	4


	//----- nvinfo : EIATTR_REGCOUNT
	.align		4
        /*0000*/ 	.byte	0x04, 0x2f
        /*0002*/ 	.short	(.L_1 - .L_0)
	.align		4
.L_0:
        /*0004*/ 	.word	index@(_Z8init_matP6__halfjj)
        /*0008*/ 	.word	0x0000000a


	//----- nvinfo : EIATTR_FRAME_SIZE
	.align		4
.L_1:
        /*000c*/ 	.byte	0x04, 0x11
        /*000e*/ 	.short	(.L_3 - .L_2)
	.align		4
.L_2:
        /*0010*/ 	.word	index@(_Z8init_matP6__halfjj)
        /*0014*/ 	.word	0x00000000


	//----- nvinfo : EIATTR_REGCOUNT
	.align		4
.L_3:
        /*0018*/ 	.byte	0x04, 0x2f
        /*001a*/ 	.short	(.L_5 - .L_4)
	.align		4
.L_4:
        /*001c*/ 	.word	index@(_Z10tc_matmultP6__halfS0_Pfjjj)
        /*0020*/ 	.word	0x00000040


	//----- nvinfo : EIATTR_FRAME_SIZE
	.align		4
.L_5:
        /*0024*/ 	.byte	0x04, 0x11
        /*0026*/ 	.short	(.L_7 - .L_6)
	.align		4
.L_6:
        /*0028*/ 	.word	index@(_Z10tc_matmultP6__halfS0_Pfjjj)
        /*002c*/ 	.word	0x00000000


	//----- nvinfo : EIATTR_REGCOUNT
	.align		4
.L_7:
        /*0030*/ 	.byte	0x04, 0x2f
        /*0032*/ 	.short	(.L_9 - .L_8)
	.align		4
.L_8:
        /*0034*/ 	.word	index@(_Z10cc_matmultP6__halfS0_Pfjjj)
        /*0038*/ 	.word	0x00000020


	//----- nvinfo : EIATTR_FRAME_SIZE
	.align		4
.L_9:
        /*003c*/ 	.byte	0x04, 0x11
        /*003e*/ 	.short	(.L_11 - .L_10)
	.align		4
.L_10:
        /*0040*/ 	.word	index@(_Z10cc_matmultP6__halfS0_Pfjjj)
        /*0044*/ 	.word	0x00000000


	//----- nvinfo : EIATTR_MIN_STACK_SIZE
	.align		4
.L_11:
        /*0048*/ 	.byte	0x04, 0x12
        /*004a*/ 	.short	(.L_13 - .L_12)
	.align		4
.L_12:
        /*004c*/ 	.word	index@(_Z10cc_matmultP6__halfS0_Pfjjj)
        /*0050*/ 	.word	0x00000000


	//----- nvinfo : EIATTR_MIN_STACK_SIZE
	.align		4
.L_13:
        /*0054*/ 	.byte	0x04, 0x12
        /*0056*/ 	.short	(.L_15 - .L_14)
	.align		4
.L_14:
        /*0058*/ 	.word	index@(_Z10tc_matmultP6__halfS0_Pfjjj)
        /*005c*/ 	.word	0x00000000


	//----- nvinfo : EIATTR_MIN_STACK_SIZE
	.align		4
.L_15:
        /*0060*/ 	.byte	0x04, 0x12
        /*0062*/ 	.short	(.L_17 - .L_16)
	.align		4
.L_16:
        /*0064*/ 	.word	index@(_Z8init_matP6__halfjj)
        /*0068*/ 	.word	0x00000000
.L_17:


//--------------------- .nv.compat                --------------------------
	.section	.nv.compat,"",@"SHT_CUDA_COMPAT_INFO"
	.align	4
        /*0000*/ 	.byte	0x02, 0x09, 0x00, 0x00, 0x02, 0x02, 0x01, 0x00, 0x02, 0x05, 0x05, 0x00, 0x03, 0x07, 0x01, 0x01
        /*0010*/ 	.byte	0x02, 0x03, 0x00, 0x00, 0x02, 0x06, 0x01, 0x00, 0x04, 0x0b, 0x08, 0x00, 0x09, 0x00, 0x00, 0x00
        /*0020*/ 	.byte	0x00, 0x00, 0x00, 0x00


//--------------------- .nv.info._Z10cc_matmultP6__halfS0_Pfjjj --------------------------
	.section	.nv.info._Z10cc_matmultP6__halfS0_Pfjjj,"",@"SHT_CUDA_INFO"
	.sectionflags	@""
	.align	4


	//----- nvinfo : EIATTR_CUDA_API_VERSION
	.align		4
        /*0000*/ 	.byte	0x04, 0x37
        /*0002*/ 	.short	(.L_19 - .L_18)
.L_18:
        /*0004*/ 	.word	0x00000082


	//----- nvinfo : EIATTR_KPARAM_INFO
	.align		4
.L_19:
        /*0008*/ 	.byte	0x04, 0x17
        /*000a*/ 	.short	(.L_21 - .L_20)
.L_20:
        /*000c*/ 	.word	0x00000000
        /*0010*/ 	.short	0x0005
        /*0012*/ 	.short	0x0020
        /*0014*/ 	.byte	0x00, 0xf0, 0x11, 0x00


	//----- nvinfo : EIATTR_KPARAM_INFO
	.align		4
.L_21:
        /*0018*/ 	.byte	0x04, 0x17
        /*001a*/ 	.short	(.L_23 - .L_22)
.L_22:
        /*001c*/ 	.word	0x00000000
        /*0020*/ 	.short	0x0004
        /*0022*/ 	.short	0x001c
        /*0024*/ 	.byte	0x00, 0xf0, 0x11, 0x00


	//----- nvinfo : EIATTR_KPARAM_INFO
	.align		4
.L_23:
        /*0028*/ 	.byte	0x04, 0x17
        /*002a*/ 	.short	(.L_25 - .L_24)
.L_24:
        /*002c*/ 	.word	0x00000000
        /*0030*/ 	.short	0x0003
        /*0032*/ 	.short	0x0018
        /*0034*/ 	.byte	0x00, 0xf0, 0x11, 0x00


	//----- nvinfo : EIATTR_KPARAM_INFO
	.align		4
.L_25:
        /*0038*/ 	.byte	0x04, 0x17
        /*003a*/ 	.short	(.L_27 - .L_26)
.L_26:
        /*003c*/ 	.word	0x00000000
        /*0040*/ 	.short	0x0002
        /*0042*/ 	.short	0x0010
        /*0044*/ 	.byte	0x00, 0xf5, 0x21, 0x00


	//----- nvinfo : EIATTR_KPARAM_INFO
	.align		4
.L_27:
        /*0048*/ 	.byte	0x04, 0x17
        /*004a*/ 	.short	(.L_29 - .L_28)
.L_28:
        /*004c*/ 	.word	0x00000000
        /*0050*/ 	.short	0x0001
        /*0052*/ 	.short	0x0008
        /*0054*/ 	.byte	0x00, 0xf5, 0x21, 0x00


	//----- nvinfo : EIATTR_KPARAM_INFO
	.align		4
.L_29:
        /*0058*/ 	.byte	0x04, 0x17
        /*005a*/ 	.short	(.L_31 - .L_30)
.L_30:
        /*005c*/ 	.word	0x00000000
        /*0060*/ 	.short	0x0000
        /*0062*/ 	.short	0x0000
        /*0064*/ 	.byte	0x00, 0xf5, 0x21, 0x00


	//----- nvinfo : EIATTR_SPARSE_MMA_MASK
	.align		4
.L_31:
        /*0068*/ 	.byte	0x03, 0x50
        /*006a*/ 	.short	0x0000


	//----- nvinfo : EIATTR_MAXREG_COUNT
	.align		4
        /*006c*/ 	.byte	0x03, 0x1b
        /*006e*/ 	.short	0x00ff


	//----- nvinfo : EIATTR_MERCURY_ISA_VERSION
	.align		4
        /*0070*/ 	.byte	0x03, 0x5f
        /*0072*/ 	.short	0x0101


	//----- nvinfo : EIATTR_VRC_CTA_INIT_COUNT
	.align		4
        /*0074*/ 	.byte	0x02, 0x4a
	.zero		1
	.zero		1


	//----- nvinfo : EIATTR_EXIT_INSTR_OFFSETS
	.align		4
        /*0078*/ 	.byte	0x04, 0x1c
        /*007a*/ 	.short	(.L_33 - .L_32)


	//   ....[0]....
.L_32:
        /*007c*/ 	.word	0x000000a0


	//   ....[1]....
        /*0080*/ 	.word	0x00000150


	//   ....[2]....
        /*0084*/ 	.word	0x00001120


	//----- nvinfo : EIATTR_CRS_STACK_SIZE
	.align		4
.L_33:
        /*0088*/ 	.byte	0x04, 0x1e
        /*008a*/ 	.short	(.L_35 - .L_34)
.L_34:
        /*008c*/ 	.word	0x00000000


	//----- nvinfo : EIATTR_CBANK_PARAM_SIZE
	.align		4
.L_35:
        /*0090*/ 	.byte	0x03, 0x19
        /*0092*/ 	.short	0x0024


	//----- nvinfo : EIATTR_PARAM_CBANK
	.align		4
        /*0094*/ 	.byte	0x04, 0x0a
        /*0096*/ 	.short	(.L_37 - .L_36)
	.align		4
.L_36:
        /*0098*/ 	.word	index@(.nv.constant0._Z10cc_matmultP6__halfS0_Pfjjj)
        /*009c*/ 	.short	0x0380
        /*009e*/ 	.short	0x0024


	//----- nvinfo : EIATTR_SW_WAR
	.align		4
.L_37:
        /*00a0*/ 	.byte	0x04, 0x36
        /*00a2*/ 	.short	(.L_39 - .L_38)
.L_38:
        /*00a4*/ 	.word	0x00000008
.L_39:


//--------------------- .nv.info._Z10tc_matmultP6__halfS0_Pfjjj --------------------------
	.section	.nv.info._Z10tc_matmultP6__halfS0_Pfjjj,"",@"SHT_CUDA_INFO"
	.sectionflags	@""
	.align	4


	//----- nvinfo : EIATTR_CUDA_API_VERSION
	.align		4
        /*0000*/ 	.byte	0x04, 0x37
        /*0002*/ 	.short	(.L_41 - .L_40)
.L_40:
        /*0004*/ 	.word	0x00000082


	//----- nvinfo : EIATTR_KPARAM_INFO
	.align		4
.L_41:
        /*0008*/ 	.byte	0x04, 0x17
        /*000a*/ 	.short	(.L_43 - .L_42)
.L_42:
        /*000c*/ 	.word	0x00000000
        /*0010*/ 	.short	0x0005
        /*0012*/ 	.short	0x0020
        /*0014*/ 	.byte	0x00, 0xf0, 0x11, 0x00


	//----- nvinfo : EIATTR_KPARAM_INFO
	.align		4
.L_43:
        /*0018*/ 	.byte	0x04, 0x17
        /*001a*/ 	.short	(.L_45 - .L_44)
.L_44:
        /*001c*/ 	.word	0x00000000
        /*0020*/ 	.short	0x0004
        /*0022*/ 	.short	0x001c
        /*0024*/ 	.byte	0x00, 0xf0, 0x11, 0x00


	//----- nvinfo : EIATTR_KPARAM_INFO
	.align		4
.L_45:
        /*0028*/ 	.byte	0x04, 0x17
        /*002a*/ 	.short	(.L_47 - .L_46)
.L_46:
        /*002c*/ 	.word	0x00000000
        /*0030*/ 	.short	0x0003
        /*0032*/ 	.short	0x0018
        /*0034*/ 	.byte	0x00, 0xf0, 0x11, 0x00


	//----- nvinfo : EIATTR_KPARAM_INFO
	.align		4
.L_47:
        /*0038*/ 	.byte	0x04, 0x17
        /*003a*/ 	.short	(.L_49 - .L_48)
.L_48:
        /*003c*/ 	.word	0x00000000
        /*0040*/ 	.short	0x0002
        /*0042*/ 	.short	0x0010
        /*0044*/ 	.byte	0x00, 0xf5, 0x21, 0x00


	//----- nvinfo : EIATTR_KPARAM_INFO
	.align		4
.L_49:
        /*0048*/ 	.byte	0x04, 0x17
        /*004a*/ 	.short	(.L_51 - .L_50)
.L_50:
        /*004c*/ 	.word	0x00000000
        /*0050*/ 	.short	0x0001
        /*0052*/ 	.short	0x0008
        /*0054*/ 	.byte	0x00, 0xf5, 0x21, 0x00


	//----- nvinfo : EIATTR_KPARAM_INFO
	.align		4
.L_51:
        /*0058*/ 	.byte	0x04, 0x17
        /*005a*/ 	.short	(.L_53 - .L_52)
.L_52:
        /*005c*/ 	.word	0x00000000
        /*0060*/ 	.short	0x0000
        /*0062*/ 	.short	0x0000
        /*0064*/ 	.byte	0x00, 0xf5, 0x21, 0x00


	//----- nvinfo : EIATTR_SPARSE_MMA_MASK
	.align		4
.L_53:
        /*0068*/ 	.byte	0x03, 0x50
        /*006a*/ 	.short	0x0000


	//----- nvinfo : EIATTR_WMMA_USED
	.align		4
        /*006c*/ 	.byte	0x01, 0x2b
	.zero		2


	//----- nvinfo : EIATTR_MAXREG_COUNT
	.align		4
        /*0070*/ 	.byte	0x03, 0x1b
        /*0072*/ 	.short	0x0040


	//----- nvinfo : EIATTR_MERCURY_ISA_VERSION
	.align		4
        /*0074*/ 	.byte	0x03, 0x5f
        /*0076*/ 	.short	0x0101


	//----- nvinfo : EIATTR_VRC_CTA_INIT_COUNT
	.align		4
        /*0078*/ 	.byte	0x02, 0x4a
	.zero		1
	.zero		1


	//----- nvinfo : EIATTR_EXIT_INSTR_OFFSETS
	.align		4
        /*007c*/ 	.byte	0x04, 0x1c
        /*007e*/ 	.short	(.L_55 - .L_54)


	//   ....[0]....
.L_54:
        /*0080*/ 	.word	0x000000e0


	//   ....[1]....
        /*0084*/ 	.word	0x00000420


	//   ....[2]....
        /*0088*/ 	.word	0x000012f0


	//----- nvinfo : EIATTR_MAX_THREADS
	.align		4
.L_55:
        /*008c*/ 	.byte	0x04, 0x05
        /*008e*/ 	.short	(.L_57 - .L_56)
.L_56:
        /*0090*/ 	.word	0x00000400
        /*0094*/ 	.word	0x00000001
        /*0098*/ 	.word	0x00000001


	//----- nvinfo : EIATTR_CRS_STACK_SIZE
	.align		4
.L_57:
        /*009c*/ 	.byte	0x04, 0x1e
        /*009e*/ 	.short	(.L_59 - .L_58)
.L_58:
        /*00a0*/ 	.word	0x00000000


	//----- nvinfo : EIATTR_CBANK_PARAM_SIZE
	.align		4
.L_59:
        /*00a4*/ 	.byte	0x03, 0x19
        /*00a6*/ 	.short	0x0024


	//----- nvinfo : EIATTR_PARAM_CBANK
	.align		4
        /*00a8*/ 	.byte	0x04, 0x0a
        /*00aa*/ 	.short	(.L_61 - .L_60)
	.align		4
.L_60:
        /*00ac*/ 	.word	index@(.nv.constant0._Z10tc_matmultP6__halfS0_Pfjjj)
        /*00b0*/ 	.short	0x0380
        /*00b2*/ 	.short	0x0024


	//----- nvinfo : EIATTR_SW_WAR
	.align		4
.L_61:
        /*00b4*/ 	.byte	0x04, 0x36
        /*00b6*/ 	.short	(.L_63 - .L_62)
.L_62:
        /*00b8*/ 	.word	0x00000008
.L_63:


//--------------------- .nv.info._Z8init_matP6__halfjj --------------------------
	.section	.nv.info._Z8init_matP6__halfjj,"",@"SHT_CUDA_INFO"
	.sectionflags	@""
	.align	4


	//----- nvinfo : EIATTR_CUDA_API_VERSION
	.align		4
        /*0000*/ 	.byte	0x04, 0x37
        /*0002*/ 	.short	(.L_65 - .L_64)
.L_64:
        /*0004*/ 	.word	0x00000082


	//----- nvinfo : EIATTR_KPARAM_INFO
	.align		4
.L_65:
        /*0008*/ 	.byte	0x04, 0x17
        /*000a*/ 	.short	(.L_67 - .L_66)
.L_66:
        /*000c*/ 	.word	0x00000000
        /*0010*/ 	.short	0x0002
        /*0012*/ 	.short	0x000c
        /*0014*/ 	.byte	0x00, 0xf0, 0x11, 0x00


	//----- nvinfo : EIATTR_KPARAM_INFO
	.align		4
.L_67:
        /*0018*/ 	.byte	0x04, 0x17
        /*001a*/ 	.short	(.L_69 - .L_68)
.L_68:
        /*001c*/ 	.word	0x00000000
        /*0020*/ 	.short	0x0001
        /*0022*/ 	.short	0x0008
        /*0024*/ 	.byte	0x00, 0xf0, 0x11, 0x00


	//----- nvinfo : EIATTR_KPARAM_INFO
	.align		4
.L_69:
        /*0028*/ 	.byte	0x04, 0x17
        /*002a*/ 	.short	(.L_71 - .L_70)
.L_70:
        /*002c*/ 	.word	0x00000000
        /*0030*/ 	.short	0x0000
        /*0032*/ 	.short	0x0000
        /*0034*/ 	.byte	0x00, 0xf5, 0x21, 0x00


	//----- nvinfo : EIATTR_SPARSE_MMA_MASK
	.align		4
.L_71:
        /*0038*/ 	.byte	0x03, 0x50
        /*003a*/ 	.short	0x0000


	//----- nvinfo : EIATTR_MAXREG_COUNT
	.align		4
        /*003c*/ 	.byte	0x03, 0x1b
        /*003e*/ 	.short	0x00ff


	//----- nvinfo : EIATTR_MERCURY_ISA_VERSION
	.align		4
        /*0040*/ 	.byte	0x03, 0x5f
        /*0042*/ 	.short	0x0101


	//----- nvinfo : EIATTR_VRC_CTA_INIT_COUNT
	.align		4
        /*0044*/ 	.byte	0x02, 0x4a
	.zero		1
	.zero		1


	//----- nvinfo : EIATTR_EXIT_INSTR_OFFSETS
	.align		4
        /*0048*/ 	.byte	0x04, 0x1c
        /*004a*/ 	.short	(.L_73 - .L_72)


	//   ....[0]....
.L_72:
        /*004c*/ 	.word	0x00000070


	//   ....[1]....
        /*0050*/ 	.word	0x00000120


	//----- nvinfo : EIATTR_CRS_STACK_SIZE
	.align		4
.L_73:
        /*0054*/ 	.byte	0x04, 0x1e
        /*0056*/ 	.short	(.L_75 - .L_74)
.L_74:
        /*0058*/ 	.word	0x00000000


	//----- nvinfo : EIATTR_CBANK_PARAM_SIZE
	.align		4
.L_75:
        /*005c*/ 	.byte	0x03, 0x19
        /*005e*/ 	.short	0x0010


	//----- nvinfo : EIATTR_PARAM_CBANK
	.align		4
        /*0060*/ 	.byte	0x04, 0x0a
        /*0062*/ 	.short	(.L_77 - .L_76)
	.align		4
.L_76:
        /*0064*/ 	.word	index@(.nv.constant0._Z8init_matP6__halfjj)
        /*0068*/ 	.short	0x0380
        /*006a*/ 	.short	0x0010


	//----- nvinfo : EIATTR_SW_WAR
	.align		4
.L_77:
        /*006c*/ 	.byte	0x04, 0x36
        /*006e*/ 	.short	(.L_79 - .L_78)
.L_78:
        /*0070*/ 	.word	0x00000008
.L_79:


//--------------------- .nv.callgraph             --------------------------
	.section	.nv.callgraph,"",@"SHT_CUDA_CALLGRAPH"
	.align	4
	.sectionentsize	8
	.align		4
        /*0000*/ 	.word	0x00000000
	.align		4
        /*0004*/ 	.word	0xffffffff
	.align		4
        /*0008*/ 	.word	0x00000000
	.align		4
        /*000c*/ 	.word	0xfffffffe
	.align		4
        /*0010*/ 	.word	0x00000000
	.align		4
        /*0014*/ 	.word	0xfffffffd
	.align		4
        /*0018*/ 	.word	0x00000000
	.align		4
        /*001c*/ 	.word	0xfffffffc


//--------------------- .text._Z10cc_matmultP6__halfS0_Pfjjj --------------------------
	.section	.text._Z10cc_matmultP6__halfS0_Pfjjj,"ax",@progbits
	.align	128
        .global         _Z10cc_matmultP6__halfS0_Pfjjj
        .type           _Z10cc_matmultP6__halfS0_Pfjjj,@function
        .size           _Z10cc_matmultP6__halfS0_Pfjjj,(.L_x_18 - _Z10cc_matmultP6__halfS0_Pfjjj)
        .other          _Z10cc_matmultP6__halfS0_Pfjjj,@"STO_CUDA_ENTRY STV_DEFAULT"
_Z10cc_matmultP6__halfS0_Pfjjj:
.text._Z10cc_matmultP6__halfS0_Pfjjj:
[----:B------:R-:W-:Y:S01]  /*0000*/  LDC R1, c[0x0][0x37c] ;  /* 0x0000df00ff017b82 */ /* 0x000fe20000000800 */
[----:B------:R-:W0:Y:S07]  /*0010*/  S2R R3, SR_TID.X ;  /* 0x0000000000037919 */ /* 0x000e2e0000002100 */
[----:B------:R-:W0:Y:S01]  /*0020*/  S2UR UR6, SR_CTAID.X ;  /* 0x00000000000679c3 */ /* 0x000e220000002500 */
[----:B------:R-:W1:Y:S07]  /*0030*/  LDCU.64 UR4, c[0x0][0x398] ;  /* 0x00007300ff0477ac */ /* 0x000e6e0008000a00 */
[----:B------:R-:W0:Y:S01]  /*0040*/  LDC R0, c[0x0][0x360] ;  /* 0x0000d800ff007b82 */ /* 0x000e220000000800 */
[----:B------:R-:W2:Y:S01]  /*0050*/  LDCU UR7, c[0x0][0x370] ;  /* 0x00006e00ff0777ac */ /* 0x000ea20008000800 */
[----:B-1----:R-:W-:Y:S01]  /*0060*/  UIMAD UR4, UR5, UR4, URZ ;  /* 0x00000004050472a4 */ /* 0x002fe2000f8e02ff */
[----:B0-----:R-:W-:-:S02]  /*0070*/  IMAD R3, R0, UR6, R3 ;  /* 0x0000000600037c24 */ /* 0x001fc4000f8e0203 */
[----:B--2---:R-:W-:-:S03]  /*0080*/  IMAD R0, R0, UR7, RZ ;  /* 0x0000000700007c24 */ /* 0x004fc6000f8e02ff */
[----:B------:R-:W-:-:S13]  /*0090*/  ISETP.GE.U32.AND P0, PT, R3, UR4, PT ;  /* 0x0000000403007c0c */ /* 0x000fda000bf06070 */
[----:B------:R-:W-:Y:S05]  /*00a0*/  @P0 EXIT ;  /* 0x000000000000094d */ /* 0x000fea0003800000 */
[----:B------:R-:W0:Y:S01]  /*00b0*/  LDC R5, c[0x0][0x3a0] ;  /* 0x0000e800ff057b82 */ /* 0x000e220000000800 */
[----:B------:R-:W1:Y:S01]  /*00c0*/  LDCU.64 UR6, c[0x0][0x358] ;  /* 0x00006b00ff0677ac */ /* 0x000e620008000a00 */
[----:B0-----:R-:W-:-:S13]  /*00d0*/  ISETP.NE.AND P0, PT, R5, RZ, PT ;  /* 0x000000ff0500720c */ /* 0x001fda0003f05270 */
[----:B-1----:R-:W-:Y:S05]  /*00e0*/  @P0 BRA `(.L_x_0) ;  /* 0x00000000001c0947 */ /* 0x002fea0003800000 */
[----:B------:R-:W0:Y:S02]  /*00f0*/  LDC.64 R6, c[0x0][0x390] ;  /* 0x0000e400ff067b82 */ /* 0x000e240000000a00 */
.L_x_1:
[----:B0-----:R-:W-:Y:S01]  /*0100*/  IMAD.WIDE.U32 R4, R3, 0x4, R6 ;  /* 0x0000000403047825 */ /* 0x001fe200078e0006 */
[----:B------:R-:W-:-:S04]  /*0110*/  IADD3 R3, PT, PT, R0, R3, RZ ;  /* 0x0000000300037210 */ /* 0x000fc80007ffe0ff */
[----:B------:R1:W-:Y:S01]  /*0120*/  STG.E desc[UR6][R4.64], RZ ;  /* 0x000000ff04007986 */ /* 0x0003e2000c101906 */
[----:B------:R-:W-:-:S13]  /*0130*/  ISETP.GE.U32.AND P0, PT, R3, UR4, PT ;  /* 0x0000000403007c0c */ /* 0x000fda000bf06070 */
[----:B-1----:R-:W-:Y:S05]  /*0140*/  @!P0 BRA `(.L_x_1) ;  /* 0xfffffffc00ec8947 */ /* 0x002fea000383ffff */
[----:B------:R-:W-:Y:S05]  /*0150*/  EXIT ;  /* 0x000000000000794d */ /* 0x000fea0003800000 */
.L_x_0:
[C---:B------:R-:W-:Y:S02]  /*0160*/  LOP3.LUT R2, R5.reuse, 0x7, RZ, 0xc0, !PT ;  /* 0x0000000705027812 */ /* 0x040fe400078ec0ff */
[C---:B------:R-:W-:Y:S02]  /*0170*/  LOP3.LUT R6, R5.reuse, 0xfffffff0, RZ, 0xc0, !PT ;  /* 0xfffffff005067812 */ /* 0x040fe400078ec0ff */
[----:B------:R-:W-:Y:S02]  /*0180*/  IADD3 R4, PT, PT, R2, -0x1, RZ ;  /* 0xffffffff02047810 */ /* 0x000fe40007ffe0ff */
[----:B------:R-:W-:Y:S02]  /*0190*/  IADD3 R6, PT, PT, -R6, RZ, RZ ;  /* 0x000000ff06067210 */ /* 0x000fe40007ffe1ff */
[----:B------:R-:W-:Y:S02]  /*01a0*/  ISETP.GE.U32.AND P0, PT, R4, 0x3, PT ;  /* 0x000000030400780c */ /* 0x000fe40003f06070 */
[----:B------:R-:W-:-:S02]  /*01b0*/  LOP3.LUT R4, R5, 0xf, RZ, 0xc0, !PT ;  /* 0x0000000f05047812 */ /* 0x000fc400078ec0ff */
[----:B------:R-:W-:-:S09]  /*01c0*/  LOP3.LUT R5, R5, 0x3, RZ, 0xc0, !PT ;  /* 0x0000000305057812 */ /* 0x000fd200078ec0ff */
.L_x_7:
[----:B------:R-:W0:Y:S01]  /*01d0*/  LDC R8, c[0x0][0x39c] ;  /* 0x0000e700ff087b82 */ /* 0x000e220000000800 */
[----:B------:R-:W1:Y:S07]  /*01e0*/  LDCU UR5, c[0x0][0x3a0] ;  /* 0x00007400ff0577ac */ /* 0x000e6e0008000800 */
[----:B------:R-:W2:Y:S08]  /*01f0*/  LDC.64 R14, c[0x0][0x380] ;  /* 0x0000e000ff0e7b82 */ /* 0x000eb00000000a00 */
[----:B------:R-:W3:Y:S01]  /*0200*/  LDC.64 R16, c[0x0][0x388] ;  /* 0x0000e200ff107b82 */ /* 0x000ee20000000a00 */
[----:B-1----:R-:W-:Y:S01]  /*0210*/  UISETP.GE.U32.AND UP0, UPT, UR5, 0x10, UPT ;  /* 0x000000100500788c */ /* 0x002fe2000bf06070 */
[----:B0-----:R-:W0:Y:S01]  /*0220*/  I2F.U32.RP R7, R8 ;  /* 0x0000000800077306 */ /* 0x001e220000209000 */
[----:B------:R-:W-:-:S07]  /*0230*/  ISETP.NE.U32.AND P3, PT, R8, RZ, PT ;  /* 0x000000ff0800720c */ /* 0x000fce0003f65070 */
[----:B0-----:R-:W0:Y:S02]  /*0240*/  MUFU.RCP R7, R7 ;  /* 0x0000000700077308 */ /* 0x001e240000001000 */
[----:B0-----:R-:W-:-:S06]  /*0250*/  IADD3 R10, PT, PT, R7, 0xffffffe, RZ ;  /* 0x0ffffffe070a7810 */ /* 0x001fcc0007ffe0ff */
[----:B------:R0:W1:Y:S02]  /*0260*/  F2I.FTZ.U32.TRUNC.NTZ R11, R10 ;  /* 0x0000000a000b7305 */ /* 0x000064000021f000 */
[----:B0-----:R-:W-:Y:S01]  /*0270*/  HFMA2 R10, -RZ, RZ, 0, 0 ;  /* 0x00000000ff0a7431 */ /* 0x001fe200000001ff */
[----:B-1----:R-:W-:-:S05]  /*0280*/  IADD3 R9, PT, PT, RZ, -R11, RZ ;  /* 0x8000000bff097210 */ /* 0x002fca0007ffe0ff */
[----:B------:R-:W-:-:S04]  /*0290*/  IMAD R9, R9, R8, RZ ;  /* 0x0000000809097224 */ /* 0x000fc800078e02ff */
[----:B------:R-:W-:-:S06]  /*02a0*/  IMAD.HI.U32 R12, R11, R9, R10 ;  /* 0x000000090b0c7227 */ /* 0x000fcc00078e000a */
[----:B------:R-:W-:-:S05]  /*02b0*/  IMAD.HI.U32 R12, R12, R3, RZ ;  /* 0x000000030c0c7227 */ /* 0x000fca00078e00ff */
[----:B------:R-:W-:-:S05]  /*02c0*/  IADD3 R9, PT, PT, -R12, RZ, RZ ;  /* 0x000000ff0c097210 */ /* 0x000fca0007ffe1ff */
[----:B------:R-:W-:-:S05]  /*02d0*/  IMAD R9, R8, R9, R3 ;  /* 0x0000000908097224 */ /* 0x000fca00078e0203 */
[----:B------:R-:W-:-:S13]  /*02e0*/  ISETP.GE.U32.AND P1, PT, R9, R8, PT ;  /* 0x000000080900720c */ /* 0x000fda0003f26070 */
[-C--:B------:R-:W-:Y:S02]  /*02f0*/  @P1 IADD3 R9, PT, PT, R9, -R8.reuse, RZ ;  /* 0x8000000809091210 */ /* 0x080fe40007ffe0ff */
[----:B------:R-:W-:Y:S02]  /*0300*/  @P1 IADD3 R12, PT, PT, R12, 0x1, RZ ;  /* 0x000000010c0c1810 */ /* 0x000fe40007ffe0ff */
[----:B------:R-:W-:-:S13]  /*0310*/  ISETP.GE.U32.AND P2, PT, R9, R8, PT ;  /* 0x000000080900720c */ /* 0x000fda0003f46070 */
[----:B------:R-:W-:Y:S02]  /*0320*/  @P2 IADD3 R12, PT, PT, R12, 0x1, RZ ;  /* 0x000000010c0c2810 */ /* 0x000fe40007ffe0ff */
[----:B------:R-:W-:-:S04]  /*0330*/  @!P3 LOP3.LUT R12, RZ, R8, RZ, 0x33, !PT ;  /* 0x00000008ff0cb212 */ /* 0x000fc800078e33ff */
[C---:B------:R-:W-:Y:S01]  /*0340*/  IADD3 R9, PT, PT, -R12.reuse, RZ, RZ ;  /* 0x000000ff0c097210 */ /* 0x040fe20007ffe1ff */
[----:B------:R-:W-:-:S04]  /*0350*/  IMAD R7, R12, UR5, RZ ;  /* 0x000000050c077c24 */ /* 0x000fc8000f8e02ff */
[----:B------:R-:W-:Y:S02]  /*0360*/  IMAD R9, R8, R9, R3 ;  /* 0x0000000908097224 */ /* 0x000fe400078e0203 */
[----:B--2---:R-:W-:Y:S01]  /*0370*/  IMAD.WIDE.U32 R14, R7, 0x2, R14 ;  /* 0x00000002070e7825 */ /* 0x004fe200078e000e */
[----:B------:R-:W-:-:S03]  /*0380*/  MOV R7, RZ ;  /* 0x000000ff00077202 */ /* 0x000fc60000000f00 */
[----:B---3--:R-:W-:Y:S01]  /*0390*/  IMAD.WIDE.U32 R16, R9, 0x2, R16 ;  /* 0x0000000209107825 */ /* 0x008fe200078e0010 */
[----:B------:R-:W-:Y:S06]  /*03a0*/  BRA.U !UP0, `(.L_x_2) ;  /* 0x00000005089c7547 */ /* 0x000fec000b800000 */
[----:B------:R-:W-:Y:S02]  /*03b0*/  MOV R7, RZ ;  /* 0x000000ff00077202 */ /* 0x000fe40000000f00 */
[----:B------:R-:W-:-:S07]  /*03c0*/  MOV R9, R6 ;  /* 0x0000000600097202 */ /* 0x000fce0000000f00 */
.L_x_3:
[C---:B------:R-:W-:Y:S01]  /*03d0*/  IMAD.WIDE.U32 R22, R8.reuse, 0x2, R16 ;  /* 0x0000000208167825 */ /* 0x040fe200078e0010 */
[----:B------:R0:W2:Y:S04]  /*03e0*/  LDG.E.U16 R26, desc[UR6][R16.64] ;  /* 0x00000006101a7981 */ /* 0x0000a8000c1e1500 */
[----:B------:R-:W2:Y:S04]  /*03f0*/  LDG.E.U16 R29, desc[UR6][R14.64] ;  /* 0x000000060e1d7981 */ /* 0x000ea8000c1e1500 */
[----:B------:R-:W3:Y:S04]  /*0400*/  LDG.E.U16 R28, desc[UR6][R14.64+0x2] ;  /* 0x000002060e1c7981 */ /* 0x000ee8000c1e1500 */
[----:B------:R-:W3:Y:S01]  /*0410*/  LDG.E.U16 R25, desc[UR6][R22.64] ;  /* 0x0000000616197981 */ /* 0x000ee2000c1e1500 */
[----:B0-----:R-:W-:-:S03]  /*0420*/  IMAD.WIDE.U32 R16, R8, 0x2, R22 ;  /* 0x0000000208107825 */ /* 0x001fc600078e0016 */
[----:B------:R-:W4:Y:S04]  /*0430*/  LDG.E.U16 R10, desc[UR6][R14.64+0x4] ;  /* 0x000004060e0a7981 */ /* 0x000f28000c1e1500 */
[----:B------:R0:W4:Y:S04]  /*0440*/  LDG.E.U16 R11, desc[UR6][R16.64] ;  /* 0x00000006100b7981 */ /* 0x000128000c1e1500 */
[----:B------:R-:W5:Y:S04]  /*0450*/  LDG.E.U16 R12, desc[UR6][R14.64+0x6] ;  /* 0x000006060e0c7981 */ /* 0x000f68000c1e1500 */
[----:B------:R-:W5:Y:S01]  /*0460*/  LDG.E.U16 R27, desc[UR6][R14.64+0x8] ;  /* 0x000008060e1b7981 */ /* 0x000f62000c1e1500 */
[----:B0-----:R-:W-:-:S05]  /*0470*/  IMAD.WIDE.U32 R16, R8, 0x2, R16 ;  /* 0x0000000208107825 */ /* 0x001fca00078e0010 */
[----:B------:R0:W5:Y:S01]  /*0480*/  LDG.E.U16 R13, desc[UR6][R16.64] ;  /* 0x00000006100d7981 */ /* 0x000162000c1e1500 */
[----:B------:R-:W-:-:S05]  /*0490*/  IMAD.WIDE.U32 R18, R8, 0x2, R16 ;  /* 0x0000000208127825 */ /* 0x000fca00078e0010 */
[----:B------:R-:W5:Y:S01]  /*04a0*/  LDG.E.U16 R24, desc[UR6][R18.64] ;  /* 0x0000000612187981 */ /* 0x000f62000c1e1500 */
[----:B------:R-:W-:-:S03]  /*04b0*/  IMAD.WIDE.U32 R20, R8, 0x2, R18 ;  /* 0x0000000208147825 */ /* 0x000fc600078e0012 */
[----:B------:R-:W5:Y:S04]  /*04c0*/  LDG.E.U16 R19, desc[UR6][R14.64+0xa] ;  /* 0x00000a060e137981 */ /* 0x000f68000c1e1500 */
[----:B------:R1:W5:Y:S01]  /*04d0*/  LDG.E.U16 R18, desc[UR6][R20.64] ;  /* 0x0000000614127981 */ /* 0x000362000c1e1500 */
[----:B------:R-:W-:-:S04]  /*04e0*/  IMAD.WIDE.U32 R22, R8, 0x2, R20 ;  /* 0x0000000208167825 */ /* 0x000fc800078e0014 */
[----:B0-----:R-:W-:-:S04]  /*04f0*/  IMAD.WIDE.U32 R16, R8, 0x2, R22 ;  /* 0x0000000208107825 */ /* 0x001fc800078e0016 */
[----:B--2---:R-:W-:Y:S02]  /*0500*/  HMUL2 R29, R29.H0_H0, R26.H0_H0 ;  /* 0x2000001a1d1d7232 */ /* 0x004fe40000000800 */
[----:B------:R-:W2:Y:S01]  /*0510*/  LDG.E.U16 R26, desc[UR6][R22.64] ;  /* 0x00000006161a7981 */ /* 0x000ea2000c1e1500 */
[----:B---3--:R-:W-:-:S03]  /*0520*/  HMUL2 R28, R28.H0_H0, R25.H0_H0 ;  /* 0x200000191c1c7232 */ /* 0x008fc60000000800 */
[----:B------:R-:W2:Y:S01]  /*0530*/  LDG.E.U16 R25, desc[UR6][R14.64+0xc] ;  /* 0x00000c060e197981 */ /* 0x000ea2000c1e1500 */
[----:B-1----:R-:W-:Y:S02]  /*0540*/  HADD2.F32 R20, -RZ, R29.H0_H0 ;  /* 0x2000001dff147230 */ /* 0x002fe40000004100 */
[----:B----4-:R-:W-:Y:S02]  /*0550*/  HMUL2 R21, R10.H0_H0, R11.H0_H0 ;  /* 0x2000000b0a157232 */ /* 0x010fe40000000800 */
[----:B------:R-:W-:-:S04]  /*0560*/  IMAD.WIDE.U32 R10, R8, 0x2, R16 ;  /* 0x00000002080a7825 */ /* 0x000fc800078e0010 */
[----:B------:R-:W-:Y:S01]  /*0570*/  FADD R7, R20, R7 ;  /* 0x0000000714077221 */ /* 0x000fe20000000000 */
[----:B------:R5:W3:Y:S01]  /*0580*/  LDG.E.U16 R29, desc[UR6][R16.64] ;  /* 0x00000006101d7981 */ /* 0x000ae2000c1e1500 */
[----:B------:R-:W-:-:S03]  /*0590*/  HADD2.F32 R28, -RZ, R28.H0_H0 ;  /* 0x2000001cff1c7230 */ /* 0x000fc60000004100 */
[----:B------:R-:W3:Y:S04]  /*05a0*/  LDG.E.U16 R20, desc[UR6][R14.64+0xe] ;  /* 0x00000e060e147981 */ /* 0x000ee8000c1e1500 */
[----:B------:R-:W4:Y:S01]  /*05b0*/  LDG.E.U16 R23, desc[UR6][R14.64+0x10] ;  /* 0x000010060e177981 */ /* 0x000f22000c1e1500 */
[----:B-----5:R-:W-:Y:S02]  /*05c0*/  HMUL2 R17, R12.H0_H0, R13.H0_H0 ;  /* 0x2000000d0c117232 */ /* 0x020fe40000000800 */
[----:B------:R-:W-:Y:S01]  /*05d0*/  IMAD.WIDE.U32 R12, R8, 0x2, R10 ;  /* 0x00000002080c7825 */ /* 0x000fe200078e000a */
[----:B------:R0:W4:Y:S03]  /*05e0*/  LDG.E.U16 R16, desc[UR6][R10.64] ;  /* 0x000000060a107981 */ /* 0x000126000c1e1500 */
[----:B------:R-:W-:Y:S01]  /*05f0*/  FADD R28, R7, R28 ;  /* 0x0000001c071c7221 */ /* 0x000fe20000000000 */
[----:B------:R-:W5:Y:S04]  /*0600*/  LDG.E.U16 R22, desc[UR6][R14.64+0x12] ;  /* 0x000012060e167981 */ /* 0x000f68000c1e1500 */
[----:B------:R1:W5:Y:S01]  /*0610*/  LDG.E.U16 R7, desc[UR6][R12.64] ;  /* 0x000000060c077981 */ /* 0x000362000c1e1500 */
[----:B------:R-:W-:-:S02]  /*0620*/  HADD2.F32 R21, -RZ, R21.H0_H0 ;  /* 0x20000015ff157230 */ /* 0x000fc40000004100 */
[----:B------:R-:W-:-:S03]  /*0630*/  HMUL2 R24, R27.H0_H0, R24.H0_H0 ;  /* 0x200000181b187232 */ /* 0x000fc60000000800 */
[----:B------:R-:W-:Y:S01]  /*0640*/  FADD R21, R28, R21 ;  /* 0x000000151c157221 */ /* 0x000fe20000000000 */
[----:B------:R-:W-:Y:S02]  /*0650*/  HADD2.F32 R28, -RZ, R17.H0_H0 ;  /* 0x20000011ff1c7230 */ /* 0x000fe40000004100 */
[----:B0-----:R-:W-:-:S04]  /*0660*/  IMAD.WIDE.U32 R10, R8, 0x2, R12 ;  /* 0x00000002080a7825 */ /* 0x001fc800078e000c */
[----:B------:R-:W-:Y:S02]  /*0670*/  HMUL2 R18, R19.H0_H0, R18.H0_H0 ;  /* 0x2000001213127232 */ /* 0x000fe40000000800 */
[----:B------:R-:W-:Y:S01]  /*0680*/  FADD R21, R21, R28 ;  /* 0x0000001c15157221 */ /* 0x000fe20000000000 */
[----:B------:R-:W-:Y:S01]  /*0690*/  HADD2.F32 R28, -RZ, R24.H0_H0 ;  /* 0x20000018ff1c7230 */ /* 0x000fe20000004100 */
[----:B------:R0:W5:Y:S01]  /*06a0*/  LDG.E.U16 R17, desc[UR6][R10.64] ;  /* 0x000000060a117981 */ /* 0x000162000c1e1500 */
[----:B-1----:R-:W-:Y:S02]  /*06b0*/  HADD2.F32 R12, -RZ, R18.H0_H0 ;  /* 0x20000012ff0c7230 */ /* 0x002fe40000004100 */
[----:B------:R-:W-:-:S04]  /*06c0*/  IMAD.WIDE.U32 R18, R8, 0x2, R10 ;  /* 0x0000000208127825 */ /* 0x000fc800078e000a */
[----:B------:R-:W-:Y:S01]  /*06d0*/  FADD R21, R21, R28 ;  /* 0x0000001c15157221 */ /* 0x000fe20000000000 */
[----:B------:R-:W5:Y:S03]  /*06e0*/  LDG.E.U16 R24, desc[UR6][R14.64+0x14] ;  /* 0x000014060e187981 */ /* 0x000f66000c1e1500 */
[----:B------:R-:W-:Y:S01]  /*06f0*/  FADD R21, R21, R12 ;  /* 0x0000000c15157221 */ /* 0x000fe20000000000 */
[----:B------:R-:W-:-:S05]  /*0700*/  IMAD.WIDE.U32 R12, R8, 0x2, R18 ;  /* 0x00000002080c7825 */ /* 0x000fca00078e0012 */
[----:B------:R-:W5:Y:S01]  /*0710*/  LDG.E.U16 R27, desc[UR6][R12.64] ;  /* 0x000000060c1b7981 */ /* 0x000f62000c1e1500 */
[----:B0-----:R-:W-:-:S04]  /*0720*/  IMAD.WIDE.U32 R10, R8, 0x2, R12 ;  /* 0x00000002080a7825 */ /* 0x001fc800078e000c */
[----:B--2---:R-:W-:Y:S02]  /*0730*/  HMUL2 R25, R25.H0_H0, R26.H0_H0 ;  /* 0x2000001a19197232 */ /* 0x004fe40000000800 */
[----:B------:R-:W2:Y:S03]  /*0740*/  LDG.E.U16 R26, desc[UR6][R14.64+0x16] ;  /* 0x000016060e1a7981 */ /* 0x000ea6000c1e1500 */
[----:B------:R-:W-:Y:S02]  /*0750*/  HADD2.F32 R28, -RZ, R25.H0_H0 ;  /* 0x20000019ff1c7230 */ /* 0x000fe40000004100 */
[----:B------:R0:W2:Y:S01]  /*0760*/  LDG.E.U16 R25, desc[UR6][R18.64] ;  /* 0x0000000612197981 */ /* 0x0000a2000c1e1500 */
[----:B---3--:R-:W-:Y:S02]  /*0770*/  HMUL2 R29, R20.H0_H0, R29.H0_H0 ;  /* 0x2000001d141d7232 */ /* 0x008fe40000000800 */
[----:B0-----:R-:W-:Y:S01]  /*0780*/  FADD R18, R21, R28 ;  /* 0x0000001c15127221 */ /* 0x001fe20000000000 */
[----:B------:R-:W-:Y:S01]  /*0790*/  IMAD.WIDE.U32 R20, R8, 0x2, R10 ;  /* 0x0000000208147825 */ /* 0x000fe200078e000a */
[----:B------:R-:W3:Y:S03]  /*07a0*/  LDG.E.U16 R28, desc[UR6][R14.64+0x18] ;  /* 0x000018060e1c7981 */ /* 0x000ee6000c1e1500 */
[----:B----4-:R-:W-:-:S02]  /*07b0*/  HMUL2 R19, R23.H0_H0, R16.H0_H0 ;  /* 0x2000001017137232 */ /* 0x010fc40000000800 */
[----:B------:R-:W4:Y:S01]  /*07c0*/  LDG.E.U16 R23, desc[UR6][R14.64+0x1a] ;  /* 0x00001a060e177981 */ /* 0x000f22000c1e1500 */
[----:B------:R-:W-:-:S03]  /*07d0*/  IMAD.WIDE.U32 R12, R8, 0x2, R20 ;  /* 0x00000002080c7825 */ /* 0x000fc600078e0014 */
[----:B------:R0:W4:Y:S01]  /*07e0*/  LDG.E.U16 R16, desc[UR6][R10.64] ;  /* 0x000000060a107981 */ /* 0x000122000c1e1500 */
[----:B-----5:R-:W-:-:S03]  /*07f0*/  HMUL2 R7, R22.H0_H0, R7.H0_H0 ;  /* 0x2000000716077232 */ /* 0x020fc60000000800 */
[----:B------:R-:W5:Y:S01]  /*0800*/  LDG.E.U16 R22, desc[UR6][R20.64] ;  /* 0x0000000614167981 */ /* 0x000f62000c1e1500 */
[----:B0-----:R-:W-:-:S03]  /*0810*/  HADD2.F32 R11, -RZ, R29.H0_H0 ;  /* 0x2000001dff0b7230 */ /* 0x001fc60000004100 */
[----:B------:R-:W5:Y:S02]  /*0820*/  LDG.E.U16 R29, desc[UR6][R14.64+0x1c] ;  /* 0x00001c060e1d7981 */ /* 0x000f64000c1e1500 */
[----:B------:R-:W-:Y:S02]  /*0830*/  FADD R10, R18, R11 ;  /* 0x0000000b120a7221 */ /* 0x000fe40000000000 */
[----:B------:R0:W5:Y:S04]  /*0840*/  LDG.E.U16 R11, desc[UR6][R14.64+0x1e] ;  /* 0x00001e060e0b7981 */ /* 0x000168000c1e1500 */
[----:B------:R-:W5:Y:S01]  /*0850*/  LDG.E.U16 R18, desc[UR6][R12.64] ;  /* 0x000000060c127981 */ /* 0x000f62000c1e1500 */
[----:B------:R-:W-:Y:S02]  /*0860*/  HADD2.F32 R19, -RZ, R19.H0_H0 ;  /* 0x20000013ff137230 */ /* 0x000fe40000004100 */
[----:B------:R-:W-:-:S02]  /*0870*/  HMUL2 R17, R24.H0_H0, R17.H0_H0 ;  /* 0x2000001118117232 */ /* 0x000fc40000000800 */
[----:B------:R-:W-:Y:S02]  /*0880*/  HADD2.F32 R7, -RZ, R7.H0_H0 ;  /* 0x20000007ff077230 */ /* 0x000fe40000004100 */
[----:B------:R-:W-:-:S04]  /*0890*/  FADD R10, R10, R19 ;  /* 0x000000130a0a7221 */ /* 0x000fc80000000000 */
[----:B------:R-:W-:Y:S01]  /*08a0*/  FADD R7, R10, R7 ;  /* 0x000000070a077221 */ /* 0x000fe20000000000 */
[----:B------:R-:W-:-:S05]  /*08b0*/  HADD2.F32 R10, -RZ, R17.H0_H0 ;  /* 0x20000011ff0a7230 */ /* 0x000fca0000004100 */
[----:B------:R-:W-:Y:S01]  /*08c0*/  FADD R7, R7, R10 ;  /* 0x0000000a07077221 */ /* 0x000fe20000000000 */
[----:B------:R-:W-:-:S04]  /*08d0*/  IADD3 R9, PT, PT, R9, 0x10, RZ ;  /* 0x0000001009097810 */ /* 0x000fc80007ffe0ff */
[----:B------:R-:W-:Y:S02]  /*08e0*/  ISETP.NE.AND P1, PT, R9, RZ, PT ;  /* 0x000000ff0900720c */ /* 0x000fe40003f25270 */
[----:B0-----:R-:W-:-:S04]  /*08f0*/  IADD3 R14, P2, PT, R14, 0x20, RZ ;  /* 0x000000200e0e7810 */ /* 0x001fc80007f5e0ff */
[----:B------:R-:W-:Y:S01]  /*0900*/  IADD3.X R15, PT, PT, RZ, R15, RZ, P2, !PT ;  /* 0x0000000fff0f7210 */ /* 0x000fe200017fe4ff */
[----:B--2---:R-:W-:-:S05]  /*0910*/  HMUL2 R25, R26.H0_H0, R25.H0_H0 ;  /* 0x200000191a197232 */ /* 0x004fca0000000800 */
[----:B------:R-:W-:Y:S02]  /*0920*/  HADD2.F32 R10, -RZ, R25.H0_H0 ;  /* 0x20000019ff0a7230 */ /* 0x000fe40000004100 */
[----:B---3--:R-:W-:-:S03]  /*0930*/  HMUL2 R27, R28.H0_H0, R27.H0_H0 ;  /* 0x2000001b1c1b7232 */ /* 0x008fc60000000800 */
[----:B------:R-:W-:Y:S02]  /*0940*/  FADD R7, R7, R10 ;  /* 0x0000000a07077221 */ /* 0x000fe40000000000 */
[----:B------:R-:W-:Y:S02]  /*0950*/  HADD2.F32 R10, -RZ, R27.H0_H0 ;  /* 0x2000001bff0a7230 */ /* 0x000fe40000004100 */
[----:B----4-:R-:W-:-:S03]  /*0960*/  HMUL2 R16, R23.H0_H0, R16.H0_H0 ;  /* 0x2000001017107232 */ /* 0x010fc60000000800 */
[----:B------:R-:W-:Y:S02]  /*0970*/  FADD R7, R7, R10 ;  /* 0x0000000a07077221 */ /* 0x000fe40000000000 */
[----:B------:R-:W-:Y:S02]  /*0980*/  HADD2.F32 R16, -RZ, R16.H0_H0 ;  /* 0x20000010ff107230 */ /* 0x000fe40000004100 */
[----:B-----5:R-:W-:-:S03]  /*0990*/  HMUL2 R22, R29.H0_H0, R22.H0_H0 ;  /* 0x200000161d167232 */ /* 0x020fc60000000800 */
[----:B------:R-:W-:Y:S02]  /*09a0*/  FADD R7, R7, R16 ;  /* 0x0000001007077221 */ /* 0x000fe40000000000 */
[----:B------:R-:W-:Y:S02]  /*09b0*/  HADD2.F32 R22, -RZ, R22.H0_H0 ;  /* 0x20000016ff167230 */ /* 0x000fe40000004100 */
[----:B------:R-:W-:-:S03]  /*09c0*/  HMUL2 R11, R11.H0_H0, R18.H0_H0 ;  /* 0x200000120b0b7232 */ /* 0x000fc60000000800 */
[----:B------:R-:W-:Y:S02]  /*09d0*/  FADD R7, R7, R22 ;  /* 0x0000001607077221 */ /* 0x000fe40000000000 */
[----:B------:R-:W-:Y:S02]  /*09e0*/  HADD2.F32 R10, -RZ, R11.H0_H0 ;  /* 0x2000000bff0a7230 */ /* 0x000fe40000004100 */
[----:B------:R-:W-:-:S04]  /*09f0*/  IMAD.WIDE.U32 R16, R8, 0x2, R12 ;  /* 0x0000000208107825 */ /* 0x000fc800078e000c */
[----:B------:R-:W-:Y:S01]  /*0a00*/  FADD R7, R7, R10 ;  /* 0x0000000a07077221 */ /* 0x000fe20000000000 */
[----:B------:R-:W-:Y:S06]  /*0a10*/  @P1 BRA `(.L_x_3) ;  /* 0xfffffff8006c1947 */ /* 0x000fec000383ffff */
.L_x_2:
[----:B------:R-:W-:-:S13]  /*0a20*/  ISETP.NE.AND P1, PT, R4, RZ, PT ;  /* 0x000000ff0400720c */ /* 0x000fda0003f25270 */
[----:B------:R-:W-:Y:S05]  /*0a30*/  @!P1 BRA `(.L_x_4) ;  /* 0x0000000400a09947 */ /* 0x000fea0003800000 */
[----:B------:R-:W-:Y:S02]  /*0a40*/  IADD3 R9, PT, PT, R4, -0x1, RZ ;  /* 0xffffffff04097810 */ /* 0x000fe40007ffe0ff */
[----:B------:R-:W-:Y:S02]  /*0a50*/  ISETP.NE.AND P2, PT, R2, RZ, PT ;  /* 0x000000ff0200720c */ /* 0x000fe40003f45270 */
[----:B------:R-:W-:-:S13]  /*0a60*/  ISETP.GE.U32.AND P1, PT, R9, 0x7, PT ;  /* 0x000000070900780c */ /* 0x000fda0003f26070 */
[----:B------:R-:W-:Y:S05]  /*0a70*/  @!P1 BRA `(.L_x_5) ;  /* 0x0000000000c89947 */ /* 0x000fea0003800000 */
[C---:B------:R-:W-:Y:S01]  /*0a80*/  IMAD.WIDE.U32 R18, R8.reuse, 0x2, R16 ;  /* 0x0000000208127825 */ /* 0x040fe200078e0010 */
[----:B------:R0:W2:Y:S04]  /*0a90*/  LDG.E.U16 R26, desc[UR6][R16.64] ;  /* 0x00000006101a7981 */ /* 0x0000a8000c1e1500 */
[----:B------:R-:W2:Y:S04]  /*0aa0*/  LDG.E.U16 R25, desc[UR6][R14.64] ;  /* 0x000000060e197981 */ /* 0x000ea8000c1e1500 */
[----:B------:R-:W3:Y:S04]  /*0ab0*/  LDG.E.U16 R9, desc[UR6][R14.64+0x2] ;  /* 0x000002060e097981 */ /* 0x000ee8000c1e1500 */
[----:B------:R1:W3:Y:S01]  /*0ac0*/  LDG.E.U16 R22, desc[UR6][R18.64] ;  /* 0x0000000612167981 */ /* 0x0002e2000c1e1500 */
[----:B------:R-:W-:-:S03]  /*0ad0*/  IMAD.WIDE.U32 R20, R8, 0x2, R18 ;  /* 0x0000000208147825 */ /* 0x000fc600078e0012 */
[----:B------:R-:W4:Y:S01]  /*0ae0*/  LDG.E.U16 R24, desc[UR6][R14.64+0x4] ;  /* 0x000004060e187981 */ /* 0x000f22000c1e1500 */
[----:B------:R-:W-:-:S03]  /*0af0*/  IMAD.WIDE.U32 R12, R8, 0x2, R20 ;  /* 0x00000002080c7825 */ /* 0x000fc600078e0014 */
[----:B------:R5:W4:Y:S04]  /*0b00*/  LDG.E.U16 R23, desc[UR6][R20.64] ;  /* 0x0000000614177981 */ /* 0x000b28000c1e1500 */
[----:B------:R-:W4:Y:S01]  /*0b10*/  LDG.E.U16 R27, desc[UR6][R14.64+0x6] ;  /* 0x000006060e1b7981 */ /* 0x000f22000c1e1500 */
[----:B------:R-:W-:-:S03]  /*0b20*/  IMAD.WIDE.U32 R10, R8, 0x2, R12 ;  /* 0x00000002080a7825 */ /* 0x000fc600078e000c */
[----:B------:R-:W4:Y:S01]  /*0b30*/  LDG.E.U16 R12, desc[UR6][R12.64] ;  /* 0x000000060c0c7981 */ /* 0x000f22000c1e1500 */
[----:B0-----:R-:W-:-:S03]  /*0b40*/  IMAD.WIDE.U32 R16, R8, 0x2, R10 ;  /* 0x0000000208107825 */ /* 0x001fc600078e000a */
[----:B------:R-:W4:Y:S04]  /*0b50*/  LDG.E.U16 R29, desc[UR6][R14.64+0x8] ;  /* 0x000008060e1d7981 */ /* 0x000f28000c1e1500 */
[----:B------:R3:W4:Y:S01]  /*0b60*/  LDG.E.U16 R10, desc[UR6][R10.64] ;  /* 0x000000060a0a7981 */ /* 0x000722000c1e1500 */
[----:B-1----:R-:W-:-:S03]  /*0b70*/  IMAD.WIDE.U32 R18, R8, 0x2, R16 ;  /* 0x0000000208127825 */ /* 0x002fc600078e0010 */
[----:B------:R-:W4:Y:S04]  /*0b80*/  LDG.E.U16 R16, desc[UR6][R16.64] ;  /* 0x0000000610107981 */ /* 0x000f28000c1e1500 */
[----:B------:R-:W4:Y:S01]  /*0b90*/  LDG.E.U16 R28, desc[UR6][R14.64+0xa] ;  /* 0x00000a060e1c7981 */ /* 0x000f22000c1e1500 */
[----:B-----5:R-:W-:-:S03]  /*0ba0*/  IMAD.WIDE.U32 R20, R8, 0x2, R18 ;  /* 0x0000000208147825 */ /* 0x020fc600078e0012 */
[----:B------:R-:W5:Y:S01]  /*0bb0*/  LDG.E.U16 R13, desc[UR6][R14.64+0xc] ;  /* 0x00000c060e0d7981 */ /* 0x000f62000c1e1500 */
[----:B--2---:R-:W-:-:S03]  /*0bc0*/  HMUL2 R26, R25.H0_H0, R26.H0_H0 ;  /* 0x2000001a191a7232 */ /* 0x004fc60000000800 */
[----:B------:R-:W5:Y:S01]  /*0bd0*/  LDG.E.U16 R25, desc[UR6][R18.64] ;  /* 0x0000000612197981 */ /* 0x000f62000c1e1500 */
[----:B---3--:R-:W-:-:S03]  /*0be0*/  HMUL2 R11, R9.H0_H0, R22.H0_H0 ;  /* 0x20000016090b7232 */ /* 0x008fc60000000800 */
[----:B------:R0:W2:Y:S04]  /*0bf0*/  LDG.E.U16 R22, desc[UR6][R14.64+0xe] ;  /* 0x00000e060e167981 */ /* 0x0000a8000c1e1500 */
[----:B------:R-:W2:Y:S01]  /*0c00*/  LDG.E.U16 R9, desc[UR6][R20.64] ;  /* 0x0000000614097981 */ /* 0x000ea2000c1e1500 */
[----:B------:R-:W-:Y:S02]  /*0c10*/  HADD2.F32 R26, -RZ, R26.H0_H0 ;  /* 0x2000001aff1a7230 */ /* 0x000fe40000004100 */
[----:B----4-:R-:W-:Y:S02]  /*0c20*/  HMUL2 R23, R24.H0_H0, R23.H0_H0 ;  /* 0x2000001718177232 */ /* 0x010fe40000000800 */
[----:B------:R-:W-:Y:S02]  /*0c30*/  HADD2.F32 R11, -RZ, R11.H0_H0 ;  /* 0x2000000bff0b7230 */ /* 0x000fe40000004100 */
[----:B------:R-:W-:Y:S01]  /*0c40*/  FADD R26, R7, R26 ;  /* 0x0000001a071a7221 */ /* 0x000fe20000000000 */
[----:B------:R-:W-:-:S02]  /*0c50*/  HMUL2 R27, R27.H0_H0, R12.H0_H0 ;  /* 0x2000000c1b1b7232 */ /* 0x000fc40000000800 */
[----:B------:R-:W-:Y:S02]  /*0c60*/  HADD2.F32 R12, -RZ, R23.H0_H0 ;  /* 0x20000017ff0c7230 */ /* 0x000fe40000004100 */
[----:B------:R-:W-:-:S04]  /*0c70*/  FADD R11, R26, R11 ;  /* 0x0000000b1a0b7221 */ /* 0x000fc80000000000 */
[----:B------:R-:W-:Y:S01]  /*0c80*/  FADD R11, R11, R12 ;  /* 0x0000000c0b0b7221 */ /* 0x000fe20000000000 */
[----:B------:R-:W-:Y:S02]  /*0c90*/  HMUL2 R29, R29.H0_H0, R10.H0_H0 ;  /* 0x2000000a1d1d7232 */ /* 0x000fe40000000800 */
[----:B------:R-:W-:-:S03]  /*0ca0*/  HADD2.F32 R10, -RZ, R27.H0_H0 ;  /* 0x2000001bff0a7230 */ /* 0x000fc60000004100 */
[----:B------:R-:W-:Y:S02]  /*0cb0*/  HADD2.F32 R29, -RZ, R29.H0_H0 ;  /* 0x2000001dff1d7230 */ /* 0x000fe40000004100 */
[----:B------:R-:W-:Y:S01]  /*0cc0*/  FADD R10, R11, R10 ;  /* 0x0000000a0b0a7221 */ /* 0x000fe20000000000 */
[----:B------:R-:W-:-:S03]  /*0cd0*/  HMUL2 R16, R28.H0_H0, R16.H0_H0 ;  /* 0x200000101c107232 */ /* 0x000fc60000000800 */
[----:B------:R-:W-:Y:S02]  /*0ce0*/  FADD R10, R10, R29 ;  /* 0x0000001d0a0a7221 */ /* 0x000fe40000000000 */
[----:B------:R-:W-:Y:S01]  /*0cf0*/  HADD2.F32 R7, -RZ, R16.H0_H0 ;  /* 0x20000010ff077230 */ /* 0x000fe20000004100 */
[----:B0-----:R-:W-:-:S04]  /*0d00*/  IADD3 R14, P1, PT, R14, 0x10, RZ ;  /* 0x000000100e0e7810 */ /* 0x001fc80007f3e0ff */
[----:B------:R-:W-:Y:S01]  /*0d10*/  FADD R7, R10, R7 ;  /* 0x000000070a077221 */ /* 0x000fe20000000000 */
[----:B------:R-:W-:Y:S01]  /*0d20*/  IADD3.X R15, PT, PT, RZ, R15, RZ, P1, !PT ;  /* 0x0000000fff0f7210 */ /* 0x000fe20000ffe4ff */
[----:B------:R-:W-:-:S04]  /*0d30*/  IMAD.WIDE.U32 R16, R8, 0x2, R20 ;  /* 0x0000000208107825 */ /* 0x000fc800078e0014 */
[----:B-----5:R-:W-:-:S05]  /*0d40*/  HMUL2 R13, R13.H0_H0, R25.H0_H0 ;  /* 0x200000190d0d7232 */ /* 0x020fca0000000800 */
[----:B------:R-:W-:Y:S02]  /*0d50*/  HADD2.F32 R12, -RZ, R13.H0_H0 ;  /* 0x2000000dff0c7230 */ /* 0x000fe40000004100 */
[----:B--2---:R-:W-:-:S03]  /*0d60*/  HMUL2 R9, R22.H0_H0, R9.H0_H0 ;  /* 0x2000000916097232 */ /* 0x004fc60000000800 */
[----:B------:R-:W-:Y:S02]  /*0d70*/  FADD R7, R7, R12 ;  /* 0x0000000c07077221 */ /* 0x000fe40000000000 */
[----:B------:R-:W-:-:S05]  /*0d80*/  HADD2.F32 R10, -RZ, R9.H0_H0 ;  /* 0x20000009ff0a7230 */ /* 0x000fca0000004100 */
[----:B------:R-:W-:-:S07]  /*0d90*/  FADD R7, R7, R10 ;  /* 0x0000000a07077221 */ /* 0x000fce0000000000 */
.L_x_5:
[----:B------:R-:W-:Y:S05]  /*0da0*/  @!P2 BRA `(.L_x_4) ;  /* 0x0000000000c4a947 */ /* 0x000fea0003800000 */
[----:B------:R-:W-:Y:S01]  /*0db0*/  ISETP.NE.AND P1, PT, R5, RZ, PT ;  /* 0x000000ff0500720c */ /* 0x000fe20003f25270 */
[----:B------:R-:W-:-:S12]  /*0dc0*/  @!P0 BRA `(.L_x_6) ;  /* 0x0000000000688947 */ /* 0x000fd80003800000 */
[C---:B------:R-:W-:Y:S01]  /*0dd0*/  IMAD.WIDE.U32 R18, R8.reuse, 0x2, R16 ;  /* 0x0000000208127825 */ /* 0x040fe200078e0010 */
[----:B------:R-:W2:Y:S04]  /*0de0*/  LDG.E.U16 R9, desc[UR6][R14.64] ;  /* 0x000000060e097981 */ /* 0x000ea8000c1e1500 */
[----:B------:R-:W2:Y:S01]  /*0df0*/  LDG.E.U16 R16, desc[UR6][R16.64] ;  /* 0x0000000610107981 */ /* 0x000ea2000c1e1500 */
[----:B------:R-:W-:-:S03]  /*0e00*/  IMAD.WIDE.U32 R12, R8, 0x2, R18 ;  /* 0x00000002080c7825 */ /* 0x000fc600078e0012 */
[----:B------:R-:W3:Y:S04]  /*0e10*/  LDG.E.U16 R19, desc[UR6][R18.64] ;  /* 0x0000000612137981 */ /* 0x000ee8000c1e1500 */
[----:B------:R-:W3:Y:S01]  /*0e20*/  LDG.E.U16 R20, desc[UR6][R14.64+0x2] ;  /* 0x000002060e147981 */ /* 0x000ee2000c1e1500 */
[----:B------:R-:W-:-:S03]  /*0e30*/  IMAD.WIDE.U32 R10, R8, 0x2, R12 ;  /* 0x00000002080a7825 */ /* 0x000fc600078e000c */
[----:B------:R-:W4:Y:S04]  /*0e40*/  LDG.E.U16 R22, desc[UR6][R12.64] ;  /* 0x000000060c167981 */ /* 0x000f28000c1e1500 */
[----:B------:R-:W4:Y:S04]  /*0e50*/  LDG.E.U16 R21, desc[UR6][R14.64+0x4] ;  /* 0x000004060e157981 */ /* 0x000f28000c1e1500 */
[----:B------:R0:W5:Y:S04]  /*0e60*/  LDG.E.U16 R23, desc[UR6][R14.64+0x6] ;  /* 0x000006060e177981 */ /* 0x000168000c1e1500 */
[----:B------:R-:W5:Y:S01]  /*0e70*/  LDG.E.U16 R24, desc[UR6][R10.64] ;  /* 0x000000060a187981 */ /* 0x000f62000c1e1500 */
        /* <DEDUP_REMOVED lines=13> */
[----:B------:R-:W-:-:S04]  /*0f50*/  IMAD.WIDE.U32 R16, R8, 0x2, R10 ;  /* 0x0000000208107825 */ /* 0x000fc800078e000a */
[----:B------:R-:W-:-:S07]  /*0f60*/  FADD R7, R21, R12 ;  /* 0x0000000c15077221 */ /* 0x000fce0000000000 */
.L_x_6:
[----:B------:R-:W-:Y:S05]  /*0f70*/  @!P1 BRA `(.L_x_4) ;  /* 0x0000000000509947 */ /* 0x000fea0003800000 */
[----:B------:R-:W2:Y:S04]  /*0f80*/  LDG.E.U16 R9, desc[UR6][R14.64] ;  /* 0x000000060e097981 */ /* 0x000ea8000c1e1500 */
[----:B------:R-:W2:Y:S01]  /*0f90*/  LDG.E.U16 R10, desc[UR6][R16.64] ;  /* 0x00000006100a7981 */ /* 0x000ea2000c1e1500 */
[----:B------:R-:W-:Y:S01]  /*0fa0*/  ISETP.NE.AND P1, PT, R5, 0x1, PT ;  /* 0x000000010500780c */ /* 0x000fe20003f25270 */
[----:B--2---:R-:W-:-:S05]  /*0fb0*/  HMUL2 R9, R9.H0_H0, R10.H0_H0 ;  /* 0x2000000a09097232 */ /* 0x004fca0000000800 */
[----:B------:R-:W-:-:S05]  /*0fc0*/  HADD2.F32 R10, -RZ, R9.H0_H0 ;  /* 0x20000009ff0a7230 */ /* 0x000fca0000004100 */
[----:B------:R-:W-:Y:S02]  /*0fd0*/  FADD R7, R7, R10 ;  /* 0x0000000a07077221 */ /* 0x000fe40000000000 */
[----:B------:R-:W-:Y:S05]  /*0fe0*/  @!P1 BRA `(.L_x_4) ;  /* 0x0000000000349947 */ /* 0x000fea0003800000 */
[----:B------:R-:W-:Y:S01]  /*0ff0*/  ISETP.NE.AND P1, PT, R5, 0x2, PT ;  /* 0x000000020500780c */ /* 0x000fe20003f25270 */
[C---:B------:R-:W-:Y:S01]  /*1000*/  IMAD.WIDE.U32 R16, R8.reuse, 0x2, R16 ;  /* 0x0000000208107825 */ /* 0x040fe200078e0010 */
[----:B------:R-:W2:Y:S11]  /*1010*/  LDG.E.U16 R10, desc[UR6][R14.64+0x2] ;  /* 0x000002060e0a7981 */ /* 0x000eb6000c1e1500 */
[----:B------:R-:W-:Y:S01]  /*1020*/  @P1 IMAD.WIDE.U32 R8, R8, 0x2, R16 ;  /* 0x0000000208081825 */ /* 0x000fe200078e0010 */
[----:B------:R-:W3:Y:S04]  /*1030*/  @P1 LDG.E.U16 R11, desc[UR6][R14.64+0x4] ;  /* 0x000004060e0b1981 */ /* 0x000ee8000c1e1500 */
[----:B------:R-:W2:Y:S04]  /*1040*/  LDG.E.U16 R17, desc[UR6][R16.64] ;  /* 0x0000000610117981 */ /* 0x000ea8000c1e1500 */
[----:B------:R-:W3:Y:S01]  /*1050*/  @P1 LDG.E.U16 R8, desc[UR6][R8.64] ;  /* 0x0000000608081981 */ /* 0x000ee2000c1e1500 */
[----:B--2---:R-:W-:-:S02]  /*1060*/  HMUL2 R10, R10.H0_H0, R17.H0_H0 ;  /* 0x200000110a0a7232 */ /* 0x004fc40000000800 */
[----:B---3--:R-:W-:-:S03]  /*1070*/  @P1 HMUL2 R11, R11.H0_H0, R8.H0_H0 ;  /* 0x200000080b0b1232 */ /* 0x008fc60000000800 */
[----:B------:R-:W-:Y:S02]  /*1080*/  HADD2.F32 R10, -RZ, R10.H0_H0 ;  /* 0x2000000aff0a7230 */ /* 0x000fe40000004100 */
[----:B------:R-:W-:-:S03]  /*1090*/  @P1 HADD2.F32 R12, -RZ, R11.H0_H0 ;  /* 0x2000000bff0c1230 */ /* 0x000fc60000004100 */
[----:B------:R-:W-:-:S04]  /*10a0*/  FADD R7, R7, R10 ;  /* 0x0000000a07077221 */ /* 0x000fc80000000000 */
[----:B------:R-:W-:-:S07]  /*10b0*/  @P1 FADD R7, R7, R12 ;  /* 0x0000000c07071221 */ /* 0x000fce0000000000 */
.L_x_4:
[----:B------:R-:W0:Y:S02]  /*10c0*/  LDC.64 R8, c[0x0][0x390] ;  /* 0x0000e400ff087b82 */ /* 0x000e240000000a00 */
[----:B0-----:R-:W-:Y:S01]  /*10d0*/  IMAD.WIDE.U32 R8, R3, 0x4, R8 ;  /* 0x0000000403087825 */ /* 0x001fe200078e0008 */
[----:B------:R-:W-:-:S04]  /*10e0*/  IADD3 R3, PT, PT, R0, R3, RZ ;  /* 0x0000000300037210 */ /* 0x000fc80007ffe0ff */
[----:B------:R0:W-:Y:S01]  /*10f0*/  STG.E desc[UR6][R8.64], R7 ;  /* 0x0000000708007986 */ /* 0x0001e2000c101906 */
[----:B------:R-:W-:-:S13]  /*1100*/  ISETP.GE.U32.AND P1, PT, R3, UR4, PT ;  /* 0x0000000403007c0c */ /* 0x000fda000bf26070 */
[----:B0-----:R-:W-:Y:S05]  /*1110*/  @!P1 BRA `(.L_x_7) ;  /* 0xfffffff0002c9947 */ /* 0x001fea000383ffff */
[----:B------:R-:W-:Y:S05]  /*1120*/  EXIT ;  /* 0x000000000000794d */ /* 0x000fea0003800000 */
.L_x_8:
[----:B------:R-:W-:-:S00]  /*1130*/  BRA `(.L_x_8) ;  /* 0xfffffffc00fc7947 */ /* 0x000fc0000383ffff */
[----:B------:R-:W-:-:S00]  /*1140*/  NOP ;  /* 0x0000000000007918 */ /* 0x000fc00000000000 */
        /* <DEDUP_REMOVED lines=11> */
.L_x_18:


//--------------------- .text._Z10tc_matmultP6__halfS0_Pfjjj --------------------------
	.section	.text._Z10tc_matmultP6__halfS0_Pfjjj,"ax",@progbits
	.align	128
        .global         _Z10tc_matmultP6__halfS0_Pfjjj
        .type           _Z10tc_matmultP6__halfS0_Pfjjj,@function
        .size           _Z10tc_matmultP6__halfS0_Pfjjj,(.L_x_19 - _Z10tc_matmultP6__halfS0_Pfjjj)
        .other          _Z10tc_matmultP6__halfS0_Pfjjj,@"STO_CUDA_ENTRY STV_DEFAULT"
_Z10tc_matmultP6__halfS0_Pfjjj:
.text._Z10tc_matmultP6__halfS0_Pfjjj:
[----:B------:R-:W-:Y:S01]  /*0000*/  LDC R1, c[0x0][0x37c] ;  /* 0x0000df00ff017b82 */ /* 0x000fe20000000800 */
[----:B------:R-:W0:Y:S07]  /*0010*/  S2R R0, SR_CTAID.X ;  /* 0x0000000000007919 */ /* 0x000e2e0000002500 */
[----:B------:R-:W1:Y:S01]  /*0020*/  LDC.64 R2, c[0x0][0x398] ;  /* 0x0000e600ff027b82 */ /* 0x000e620000000a00 */
[----:B------:R-:W2:Y:S01]  /*0030*/  LDCU UR5, c[0x0][0x370] ;  /* 0x00006e00ff0577ac */ /* 0x000ea20008000800 */
[----:B------:R-:W0:Y:S01]  /*0040*/  S2R R7, SR_TID.X ;  /* 0x0000000000077919 */ /* 0x000e220000002100 */
[----:B------:R-:W0:Y:S01]  /*0050*/  LDCU UR4, c[0x0][0x360] ;  /* 0x00006c00ff0477ac */ /* 0x000e220008000800 */
[----:B-1----:R-:W-:-:S02]  /*0060*/  SHF.R.U32.HI R5, RZ, 0x4, R2 ;  /* 0x00000004ff057819 */ /* 0x002fc40000011602 */
[----:B------:R-:W-:-:S05]  /*0070*/  SHF.R.U32.HI R44, RZ, 0x4, R3 ;  /* 0x00000004ff2c7819 */ /* 0x000fca0000011603 */
[----:B------:R-:W-:Y:S02]  /*0080*/  IMAD R42, R5, R44, RZ ;  /* 0x0000002c052a7224 */ /* 0x000fe400078e02ff */
[----:B0-----:R-:W-:Y:S01]  /*0090*/  IMAD R0, R0, UR4, R7 ;  /* 0x0000000400007c24 */ /* 0x001fe2000f8e0207 */
[----:B------:R-:W-:-:S04]  /*00a0*/  USHF.R.U32.HI UR4, URZ, 0x5, UR4 ;  /* 0x00000005ff047899 */ /* 0x000fc80008011604 */
[----:B------:R-:W-:Y:S01]  /*00b0*/  SHF.R.U32.HI R35, RZ, 0x5, R0 ;  /* 0x00000005ff237819 */ /* 0x000fe20000011600 */
[----:B--2---:R-:W-:-:S03]  /*00c0*/  UIMAD UR4, UR4, UR5, URZ ;  /* 0x00000005040472a4 */ /* 0x004fc6000f8e02ff */
[----:B------:R-:W-:-:S13]  /*00d0*/  ISETP.GE.U32.AND P0, PT, R35, R42, PT ;  /* 0x0000002a2300720c */ /* 0x000fda0003f06070 */
[----:B------:R-:W-:Y:S05]  /*00e0*/  @P0 EXIT ;  /* 0x000000000000094d */ /* 0x000fea0003800000 */
[----:B------:R-:W0:Y:S01]  /*00f0*/  LDC R2, c[0x0][0x3a0] ;  /* 0x0000e800ff027b82 */ /* 0x000e220000000800 */
[----:B------:R-:W1:Y:S01]  /*0100*/  LDCU.64 UR6, c[0x0][0x358] ;  /* 0x00006b00ff0677ac */ /* 0x000e620008000a00 */
[----:B------:R-:W-:Y:S01]  /*0110*/  IMAD.SHL.U32 R33, R3, 0x10, RZ ;  /* 0x0000001003217824 */ /* 0x000fe200078e00ff */
[----:B0-----:R-:W-:-:S13]  /*0120*/  ISETP.GT.U32.AND P0, PT, R2, 0xf, PT ;  /* 0x0000000f0200780c */ /* 0x001fda0003f04070 */
[----:B-1----:R-:W-:Y:S05]  /*0130*/  @P0 BRA `(.L_x_9) ;  /* 0x0000000000bc0947 */ /* 0x002fea0003800000 */
[----:B------:R-:W0:Y:S01]  /*0140*/  I2F.U32.RP R0, R44 ;  /* 0x0000002c00007306 */ /* 0x000e220000209000 */
[----:B------:R-:W1:Y:S01]  /*0150*/  S2R R9, SR_LANEID ;  /* 0x0000000000097919 */ /* 0x000e620000000000 */
[----:B------:R-:W-:Y:S01]  /*0160*/  SHF.R.U32.HI R13, RZ, 0x1, R3 ;  /* 0x00000001ff0d7819 */ /* 0x000fe20000011603 */
[----:B------:R-:W-:Y:S01]  /*0170*/  IMAD.MOV R11, RZ, RZ, -R44 ;  /* 0x000000ffff0b7224 */ /* 0x000fe200078e0a2c */
[----:B------:R-:W-:Y:S01]  /*0180*/  ISETP.NE.U32.AND P0, PT, R44, RZ, PT ;  /* 0x000000ff2c00720c */ /* 0x000fe20003f05070 */
[----:B------:R-:W-:Y:S01]  /*0190*/  IMAD.MOV.U32 R5, RZ, RZ, RZ ;  /* 0x000000ffff057224 */ /* 0x000fe200078e00ff */
[----:B------:R-:W2:Y:S02]  /*01a0*/  LDCU.64 UR8, c[0x0][0x390] ;  /* 0x00007200ff0877ac */ /* 0x000ea40008000a00 */
[----:B0-----:R-:W0:Y:S02]  /*01b0*/  MUFU.RCP R0, R0 ;  /* 0x0000000000007308 */ /* 0x001e240000001000 */
[----:B0-----:R-:W-:Y:S01]  /*01c0*/  VIADD R6, R0, 0xffffffe ;  /* 0x0ffffffe00067836 */ /* 0x001fe20000000000 */
[----:B-1----:R-:W-:-:S02]  /*01d0*/  LOP3.LUT R4, R9, 0x3, RZ, 0xc0, !PT ;  /* 0x0000000309047812 */ /* 0x002fc400078ec0ff */
[----:B------:R-:W-:-:S03]  /*01e0*/  SHF.R.U32.HI R9, RZ, 0x2, R9 ;  /* 0x00000002ff097819 */ /* 0x000fc60000011609 */
[----:B------:R0:W1:Y:S02]  /*01f0*/  F2I.FTZ.U32.TRUNC.NTZ R7, R6 ;  /* 0x0000000600077305 */ /* 0x000064000021f000 */
[----:B------:R-:W-:Y:S01]  /*0200*/  IMAD.WIDE.U32 R4, R9, R13, R4 ;  /* 0x0000000d09047225 */ /* 0x000fe200078e0004 */
[----:B0-----:R-:W-:-:S04]  /*0210*/  MOV R6, RZ ;  /* 0x000000ff00067202 */ /* 0x001fc80000000f00 */
[----:B------:R-:W-:Y:S01]  /*0220*/  SHF.L.U64.HI R10, R4, 0x3, R5 ;  /* 0x00000003040a7819 */ /* 0x000fe20000010205 */
[----:B-1----:R-:W-:-:S04]  /*0230*/  IMAD R11, R11, R7, RZ ;  /* 0x000000070b0b7224 */ /* 0x002fc800078e02ff */
[----:B------:R-:W-:Y:S01]  /*0240*/  IMAD.HI.U32 R0, R7, R11, R6 ;  /* 0x0000000b07007227 */ /* 0x000fe200078e0006 */
[----:B--2---:R-:W-:-:S07]  /*0250*/  LOP3.LUT R11, RZ, R44, RZ, 0x33, !PT ;  /* 0x0000002cff0b7212 */ /* 0x004fce00078e33ff */
.L_x_10:
[----:B------:R-:W-:Y:S01]  /*0260*/  IMAD.HI.U32 R2, R0, R35, RZ ;  /* 0x0000002300027227 */ /* 0x000fe200078e00ff */
[----:B------:R-:W-:Y:S05]  /*0270*/  WARPSYNC.ALL ;  /* 0x0000000000007948 */ /* 0x000fea0003800000 */
[----:B0-----:R-:W-:-:S04]  /*0280*/  IMAD.MOV R7, RZ, RZ, -R2 ;  /* 0x000000ffff077224 */ /* 0x001fc800078e0a02 */
[----:B------:R-:W-:-:S05]  /*0290*/  IMAD R7, R44, R7, R35 ;  /* 0x000000072c077224 */ /* 0x000fca00078e0223 */
[----:B------:R-:W-:-:S13]  /*02a0*/  ISETP.GE.U32.AND P1, PT, R7, R44, PT ;  /* 0x0000002c0700720c */ /* 0x000fda0003f26070 */
[----:B------:R-:W-:Y:S02]  /*02b0*/  @P1 IMAD.IADD R7, R7, 0x1, -R44 ;  /* 0x0000000107071824 */ /* 0x000fe400078e0a2c */
[----:B------:R-:W-:-:S03]  /*02c0*/  @P1 VIADD R2, R2, 0x1 ;  /* 0x0000000102021836 */ /* 0x000fc60000000000 */
[----:B------:R-:W-:-:S13]  /*02d0*/  ISETP.GE.U32.AND P2, PT, R7, R44, PT ;  /* 0x0000002c0700720c */ /* 0x000fda0003f46070 */
[----:B------:R-:W-:-:S05]  /*02e0*/  @P2 VIADD R2, R2, 0x1 ;  /* 0x0000000102022836 */ /* 0x000fca0000000000 */
[----:B------:R-:W-:-:S04]  /*02f0*/  SEL R2, R11, R2, !P0 ;  /* 0x000000020b027207 */ /* 0x000fc80004000000 */
[C---:B------:R-:W-:Y:S01]  /*0300*/  IADD3 R7, PT, PT, -R2.reuse, RZ, RZ ;  /* 0x000000ff02077210 */ /* 0x040fe20007ffe1ff */
[----:B------:R-:W-:-:S04]  /*0310*/  IMAD R6, R2, R3, RZ ;  /* 0x0000000302067224 */ /* 0x000fc800078e02ff */
[----:B------:R-:W-:Y:S02]  /*0320*/  IMAD R2, R44, R7, R35 ;  /* 0x000000072c027224 */ /* 0x000fe400078e0223 */
[----:B------:R-:W-:Y:S02]  /*0330*/  IMAD.SHL.U32 R7, R6, 0x10, RZ ;  /* 0x0000001006077824 */ /* 0x000fe400078e00ff */
[----:B------:R-:W-:-:S03]  /*0340*/  VIADD R35, R35, UR4 ;  /* 0x0000000423237c36 */ /* 0x000fc60008000000 */
[----:B------:R-:W-:-:S05]  /*0350*/  LEA R2, P1, R2, R7, 0x4 ;  /* 0x0000000702027211 */ /* 0x000fca00078220ff */
[----:B------:R-:W-:Y:S01]  /*0360*/  IMAD.X R9, RZ, RZ, RZ, P1 ;  /* 0x000000ffff097224 */ /* 0x000fe200008e06ff */
[----:B------:R-:W-:-:S04]  /*0370*/  LEA R7, P1, R2, UR8, 0x2 ;  /* 0x0000000802077c11 */ /* 0x000fc8000f8210ff */
[----:B------:R-:W-:Y:S02]  /*0380*/  LEA.HI.X R9, R2, UR9, R9, 0x2, P1 ;  /* 0x0000000902097c11 */ /* 0x000fe400088f1409 */
[----:B------:R-:W-:-:S05]  /*0390*/  LEA R6, P1, R4, R7, 0x3 ;  /* 0x0000000704067211 */ /* 0x000fca00078218ff */
[----:B------:R-:W-:Y:S01]  /*03a0*/  IMAD.X R7, R10, 0x1, R9, P1 ;  /* 0x000000010a077824 */ /* 0x000fe200008e0609 */
[----:B------:R-:W-:Y:S01]  /*03b0*/  ISETP.GE.U32.AND P1, PT, R35, R42, PT ;  /* 0x0000002a2300720c */ /* 0x000fe20003f26070 */
[----:B------:R-:W-:-:S03]  /*03c0*/  IMAD.WIDE.U32 R8, R13, 0x40, R6 ;  /* 0x000000400d087825 */ /* 0x000fc600078e0006 */
[----:B------:R0:W-:Y:S04]  /*03d0*/  STG.E.64 desc[UR6][R6.64], RZ ;  /* 0x000000ff06007986 */ /* 0x0001e8000c101b06 */
[----:B------:R0:W-:Y:S04]  /*03e0*/  STG.E.64 desc[UR6][R8.64], RZ ;  /* 0x000000ff08007986 */ /* 0x0001e8000c101b06 */
[----:B------:R0:W-:Y:S04]  /*03f0*/  STG.E.64 desc[UR6][R6.64+0x20], RZ ;  /* 0x000020ff06007986 */ /* 0x0001e8000c101b06 */
[----:B------:R0:W-:Y:S01]  /*0400*/  STG.E.64 desc[UR6][R8.64+0x20], RZ ;  /* 0x000020ff08007986 */ /* 0x0001e2000c101b06 */
[----:B------:R-:W-:Y:S05]  /*0410*/  @!P1 BRA `(.L_x_10) ;  /* 0xfffffffc00909947 */ /* 0x000fea000383ffff */
[----:B------:R-:W-:Y:S05]  /*0420*/  EXIT ;  /* 0x000000000000794d */ /* 0x000fea0003800000 */
.L_x_9:
[----:B------:R-:W-:-:S04]  /*0430*/  SHF.R.U32.HI R2, RZ, 0x4, R2 ;  /* 0x00000004ff027819 */ /* 0x000fc80000011602 */
[C---:B------:R-:W-:Y:S02]  /*0440*/  LOP3.LUT R3, R2.reuse, 0xffffffc, RZ, 0xc0, !PT ;  /* 0x0ffffffc02037812 */ /* 0x040fe400078ec0ff */
[C---:B------:R-:W-:Y:S02]  /*0450*/  IADD3 R0, PT, PT, R2.reuse, -0x1, RZ ;  /* 0xffffffff02007810 */ /* 0x040fe40007ffe0ff */
[----:B------:R-:W-:Y:S01]  /*0460*/  LOP3.LUT R2, R2, 0x3, RZ, 0xc0, !PT ;  /* 0x0000000302027812 */ /* 0x000fe200078ec0ff */
[----:B------:R-:W-:-:S07]  /*0470*/  IMAD.MOV R3, RZ, RZ, -R3 ;  /* 0x000000ffff037224 */ /* 0x000fce00078e0a03 */
.L_x_14:
[----:B0-----:R-:W0:Y:S01]  /*0480*/  I2F.U32.RP R6, R44 ;  /* 0x0000002c00067306 */ /* 0x001e220000209000 */
[----:B------:R-:W-:Y:S01]  /*0490*/  IMAD.MOV R7, RZ, RZ, -R44 ;  /* 0x000000ffff077224 */ /* 0x000fe200078e0a2c */
[----:B------:R-:W-:Y:S01]  /*04a0*/  ISETP.NE.U32.AND P2, PT, R44, RZ, PT ;  /* 0x000000ff2c00720c */ /* 0x000fe20003f45070 */
[----:B------:R-:W1:Y:S01]  /*04b0*/  LDC.64 R26, c[0x0][0x388] ;  /* 0x0000e200ff1a7b82 */ /* 0x000e620000000a00 */
[----:B------:R-:W-:Y:S02]  /*04c0*/  CS2R R18, SRZ ;  /* 0x0000000000127805 */ /* 0x000fe4000001ff00 */
[----:B------:R-:W-:Y:S02]  /*04d0*/  CS2R R16, SRZ ;  /* 0x0000000000107805 */ /* 0x000fe4000001ff00 */
[----:B------:R-:W-:Y:S02]  /*04e0*/  CS2R R22, SRZ ;  /* 0x0000000000167805 */ /* 0x000fe4000001ff00 */
[----:B------:R-:W-:Y:S01]  /*04f0*/  CS2R R20, SRZ ;  /* 0x0000000000147805 */ /* 0x000fe2000001ff00 */
[----:B0-----:R-:W0:Y:S02]  /*0500*/  MUFU.RCP R6, R6 ;  /* 0x0000000600067308 */ /* 0x001e240000001000 */
[----:B0-----:R-:W-:-:S06]  /*0510*/  VIADD R4, R6, 0xffffffe ;  /* 0x0ffffffe06047836 */ /* 0x001fcc0000000000 */
[----:B------:R0:W2:Y:S02]  /*0520*/  F2I.FTZ.U32.TRUNC.NTZ R5, R4 ;  /* 0x0000000400057305 */ /* 0x0000a4000021f000 */
[----:B0-----:R-:W-:Y:S02]  /*0530*/  IMAD.MOV.U32 R4, RZ, RZ, RZ ;  /* 0x000000ffff047224 */ /* 0x001fe400078e00ff */
[----:B--2---:R-:W-:-:S04]  /*0540*/  IMAD R7, R7, R5, RZ ;  /* 0x0000000507077224 */ /* 0x004fc800078e02ff */
[----:B------:R-:W-:Y:S02]  /*0550*/  IMAD.HI.U32 R8, R5, R7, R4 ;  /* 0x0000000705087227 */ /* 0x000fe400078e0004 */
[----:B------:R-:W0:Y:S04]  /*0560*/  LDC R4, c[0x0][0x3a0] ;  /* 0x0000e800ff047b82 */ /* 0x000e280000000800 */
[----:B------:R-:W-:-:S04]  /*0570*/  IMAD.HI.U32 R8, R8, R35, RZ ;  /* 0x0000002308087227 */ /* 0x000fc800078e00ff */
[----:B------:R-:W2:Y:S01]  /*0580*/  LDC.64 R6, c[0x0][0x380] ;  /* 0x0000e000ff067b82 */ /* 0x000ea20000000a00 */
[----:B------:R-:W-:-:S05]  /*0590*/  IADD3 R5, PT, PT, -R8, RZ, RZ ;  /* 0x000000ff08057210 */ /* 0x000fca0007ffe1ff */
[----:B------:R-:W-:-:S05]  /*05a0*/  IMAD R5, R44, R5, R35 ;  /* 0x000000052c057224 */ /* 0x000fca00078e0223 */
[----:B------:R-:W-:-:S13]  /*05b0*/  ISETP.GE.U32.AND P0, PT, R5, R44, PT ;  /* 0x0000002c0500720c */ /* 0x000fda0003f06070 */
[----:B------:R-:W-:Y:S02]  /*05c0*/  @P0 IMAD.IADD R5, R5, 0x1, -R44 ;  /* 0x0000000105050824 */ /* 0x000fe400078e0a2c */
[----:B------:R-:W-:Y:S01]  /*05d0*/  @P0 VIADD R8, R8, 0x1 ;  /* 0x0000000108080836 */ /* 0x000fe20000000000 */
[----:B------:R-:W-:Y:S02]  /*05e0*/  ISETP.GE.U32.AND P0, PT, R0, 0x3, PT ;  /* 0x000000030000780c */ /* 0x000fe40003f06070 */
[----:B------:R-:W-:-:S13]  /*05f0*/  ISETP.GE.U32.AND P1, PT, R5, R44, PT ;  /* 0x0000002c0500720c */ /* 0x000fda0003f26070 */
[----:B------:R-:W-:Y:S01]  /*0600*/  @P1 VIADD R8, R8, 0x1 ;  /* 0x0000000108081836 */ /* 0x000fe20000000000 */
[----:B------:R-:W-:-:S05]  /*0610*/  @!P2 LOP3.LUT R8, RZ, R44, RZ, 0x33, !PT ;  /* 0x0000002cff08a212 */ /* 0x000fca00078e33ff */
[C---:B------:R-:W-:Y:S01]  /*0620*/  IMAD.SHL.U32 R5, R8.reuse, 0x10, RZ ;  /* 0x0000001008057824 */ /* 0x040fe200078e00ff */
[----:B------:R-:W-:-:S03]  /*0630*/  IADD3 R8, PT, PT, -R8, RZ, RZ ;  /* 0x000000ff08087210 */ /* 0x000fc60007ffe1ff */
[----:B0-----:R-:W-:Y:S02]  /*0640*/  IMAD R9, R5, R4, RZ ;  /* 0x0000000405097224 */ /* 0x001fe400078e02ff */
[----:B------:R-:W-:Y:S02]  /*0650*/  IMAD R8, R44, R8, R35 ;  /* 0x000000082c087224 */ /* 0x000fe400078e0223 */
[----:B--2---:R-:W-:-:S04]  /*0660*/  IMAD.WIDE.U32 R6, R9, 0x2, R6 ;  /* 0x0000000209067825 */ /* 0x004fc800078e0006 */
[----:B------:R-:W-:-:S04]  /*0670*/  IMAD.SHL.U32 R8, R8, 0x10, RZ ;  /* 0x0000001008087824 */ /* 0x000fc800078e00ff */
[----:B-1----:R-:W-:Y:S01]  /*0680*/  IMAD.WIDE.U32 R26, R8, 0x2, R26 ;  /* 0x00000002081a7825 */ /* 0x002fe200078e001a */
[----:B------:R-:W-:Y:S06]  /*0690*/  @!P0 BRA `(.L_x_11) ;  /* 0x0000000400888947 */ /* 0x000fec0003800000 */
[----:B------:R-:W0:Y:S01]  /*06a0*/  S2R R54, SR_LANEID ;  /* 0x0000000000367919 */ /* 0x000e220000000000 */
[----:B------:R-:W1:Y:S01]  /*06b0*/  LDC R9, c[0x0][0x39c] ;  /* 0x0000e700ff097b82 */ /* 0x000e620000000800 */
[----:B------:R-:W-:Y:S01]  /*06c0*/  SHF.R.U32.HI R11, RZ, 0x1, R4 ;  /* 0x00000001ff0b7819 */ /* 0x000fe20000011604 */
[----:B------:R-:W-:Y:S01]  /*06d0*/  IMAD.MOV.U32 R55, RZ, RZ, RZ ;  /* 0x000000ffff377224 */ /* 0x000fe200078e00ff */
[----:B------:R-:W-:Y:S01]  /*06e0*/  MOV R32, R3 ;  /* 0x0000000300207202 */ /* 0x000fe20000000f00 */
[----:B------:R-:W-:Y:S01]  /*06f0*/  IMAD.MOV.U32 R19, RZ, RZ, RZ ;  /* 0x000000ffff137224 */ /* 0x000fe200078e00ff */
[----:B-1----:R-:W-:Y:S02]  /*0700*/  SHF.R.U32.HI R12, RZ, 0x1, R9 ;  /* 0x00000001ff0c7819 */ /* 0x002fe40000011609 */
[----:B0-----:R-:W-:Y:S02]  /*0710*/  SHF.R.U32.HI R15, RZ, 0x2, R54 ;  /* 0x00000002ff0f7819 */ /* 0x001fe40000011636 */
[----:B------:R-:W-:-:S05]  /*0720*/  LOP3.LUT R54, R54, 0x3, RZ, 0xc0, !PT ;  /* 0x0000000336367812 */ /* 0x000fca00078ec0ff */
[----:B------:R-:W-:-:S04]  /*0730*/  IMAD.WIDE.U32 R12, R15, R12, R54 ;  /* 0x0000000c0f0c7225 */ /* 0x000fc800078e0036 */
[----:B------:R-:W-:Y:S01]  /*0740*/  IMAD.WIDE.U32 R54, R15, R11, R54 ;  /* 0x0000000b0f367225 */ /* 0x000fe200078e0036 */
[----:B------:R-:W-:-:S03]  /*0750*/  SHF.L.U64.HI R10, R12, 0x2, R13 ;  /* 0x000000020c0a7819 */ /* 0x000fc6000001020d */
[----:B------:R-:W-:Y:S01]  /*0760*/  IMAD.SHL.U32 R11, R12, 0x4, RZ ;  /* 0x000000040c0b7824 */ /* 0x000fe200078e00ff */
[----:B------:R-:W-:-:S07]  /*0770*/  SHF.L.U64.HI R34, R54, 0x2, R55 ;  /* 0x0000000236227819 */ /* 0x000fce0000010237 */
.L_x_12:
[----:B------:R-:W-:-:S05]  /*0780*/  IADD3 R12, P0, PT, R26, R11, RZ ;  /* 0x0000000b1a0c7210 */ /* 0x000fca0007f1e0ff */
[----:B------:R-:W-:Y:S02]  /*0790*/  IMAD.X R13, R27, 0x1, R10, P0 ;  /* 0x000000011b0d7824 */ /* 0x000fe400000e060a */
[----:B------:R-:W-:-:S03]  /*07a0*/  IMAD.WIDE.U32 R24, R9, 0x10, R12 ;  /* 0x0000001009187825 */ /* 0x000fc600078e000c */
[----:B------:R-:W2:Y:S04]  /*07b0*/  LDG.E R45, desc[UR6][R12.64] ;  /* 0x000000060c2d7981 */ /* 0x000ea8000c1e1900 */
[----:B------:R-:W3:Y:S04]  /*07c0*/  LDG.E R43, desc[UR6][R24.64] ;  /* 0x00000006182b7981 */ /* 0x000ee8000c1e1900 */
[----:B------:R0:W4:Y:S04]  /*07d0*/  LDG.E R46, desc[UR6][R12.64+0x10] ;  /* 0x000010060c2e7981 */ /* 0x000128000c1e1900 */
[----:B------:R4:W5:Y:S01]  /*07e0*/  LDG.E R60, desc[UR6][R24.64+0x10] ;  /* 0x00001006183c7981 */ /* 0x000962000c1e1900 */
[----:B------:R-:W-:-:S05]  /*07f0*/  LEA R58, P0, R54, R6, 0x2 ;  /* 0x00000006363a7211 */ /* 0x000fca00078010ff */
[----:B------:R-:W-:Y:S02]  /*0800*/  IMAD.X R59, R7, 0x1, R34, P0 ;  /* 0x00000001073b7824 */ /* 0x000fe400000e0622 */
[----:B------:R-:W-:-:S03]  /*0810*/  IMAD.WIDE.U32 R56, R4, 0x10, R58 ;  /* 0x0000001004387825 */ /* 0x000fc600078e003a */
[----:B------:R-:W5:Y:S04]  /*0820*/  LDG.E R28, desc[UR6][R58.64] ;  /* 0x000000063a1c7981 */ /* 0x000f68000c1e1900 */
[----:B------:R-:W5:Y:S04]  /*0830*/  LDG.E R30, desc[UR6][R58.64+0x10] ;  /* 0x000010063a1e7981 */ /* 0x000f68000c1e1900 */
[----:B------:R-:W5:Y:S04]  /*0840*/  LDG.E R29, desc[UR6][R56.64] ;  /* 0x00000006381d7981 */ /* 0x000f68000c1e1900 */
[----:B------:R-:W5:Y:S01]  /*0850*/  LDG.E R31, desc[UR6][R56.64+0x10] ;  /* 0x00001006381f7981 */ /* 0x000f62000c1e1900 */
[----:B------:R-:W-:Y:S01]  /*0860*/  MOV R52, R26 ;  /* 0x0000001a00347202 */ /* 0x000fe20000000f00 */
[----:B------:R-:W-:-:S04]  /*0870*/  IMAD.MOV.U32 R53, RZ, RZ, R27 ;  /* 0x000000ffff357224 */ /* 0x000fc800078e001b */
[----:B------:R-:W-:-:S03]  /*0880*/  IMAD.WIDE.U32 R52, R33, 0x2, R52 ;  /* 0x0000000221347825 */ /* 0x000fc600078e0034 */
[----:B------:R-:W-:-:S05]  /*0890*/  IADD3 R14, P0, PT, R52, R11, RZ ;  /* 0x0000000b340e7210 */ /* 0x000fca0007f1e0ff */
[----:B------:R-:W-:Y:S02]  /*08a0*/  IMAD.X R15, R53, 0x1, R10, P0 ;  /* 0x00000001350f7824 */ /* 0x000fe400000e060a */
[----:B------:R-:W-:-:S03]  /*08b0*/  IMAD.WIDE.U32 R52, R33, 0x2, R52 ;  /* 0x0000000221347825 */ /* 0x000fc600078e0034 */
[----:B------:R-:W5:Y:S01]  /*08c0*/  LDG.E R51, desc[UR6][R14.64] ;  /* 0x000000060e337981 */ /* 0x000f62000c1e1900 */
[----:B0-----:R-:W-:-:S03]  /*08d0*/  IMAD.WIDE.U32 R12, R9, 0x10, R14 ;  /* 0x00000010090c7825 */ /* 0x001fc600078e000e */
[----:B------:R-:W5:Y:S04]  /*08e0*/  LDG.E R40, desc[UR6][R14.64+0x10] ;  /* 0x000010060e287981 */ /* 0x000f68000c1e1900 */
[----:B------:R-:W5:Y:S04]  /*08f0*/  LDG.E R50, desc[UR6][R12.64] ;  /* 0x000000060c327981 */ /* 0x000f68000c1e1900 */
[----:B------:R-:W5:Y:S01]  /*0900*/  LDG.E R41, desc[UR6][R12.64+0x10] ;  /* 0x000010060c297981 */ /* 0x000f62000c1e1900 */
[----:B------:R-:W-:Y:S01]  /*0910*/  IADD3 R48, P0, PT, R52, R11, RZ ;  /* 0x0000000b34307210 */ /* 0x000fe20007f1e0ff */
[----:B------:R-:W-:Y:S05]  /*0920*/  WARPSYNC.ALL ;  /* 0x0000000000007948 */ /* 0x000fea0003800000 */
[----:B------:R-:W-:Y:S01]  /*0930*/  IMAD.X R49, R53, 0x1, R10, P0 ;  /* 0x0000000135317824 */ /* 0x000fe200000e060a */
[----:B------:R-:W5:Y:S01]  /*0940*/  LDG.E R14, desc[UR6][R58.64+0x30] ;  /* 0x000030063a0e7981 */ /* 0x000f62000c1e1900 */
[----:B------:R-:W-:-:S03]  /*0950*/  IMAD.WIDE.U32 R38, R9, 0x10, R48 ;  /* 0x0000001009267825 */ /* 0x000fc600078e0030 */
[----:B------:R-:W5:Y:S01]  /*0960*/  LDG.E R36, desc[UR6][R48.64] ;  /* 0x0000000630247981 */ /* 0x000f62000c1e1900 */
[----:B------:R-:W-:-:S03]  /*0970*/  IMAD.WIDE.U32 R52, R33, 0x2, R52 ;  /* 0x0000000221347825 */ /* 0x000fc600078e0034 */
[----:B------:R-:W5:Y:S04]  /*0980*/  LDG.E R37, desc[UR6][R38.64] ;  /* 0x0000000626257981 */ /* 0x000f68000c1e1900 */
[----:B------:R-:W5:Y:S04]  /*0990*/  LDG.E R12, desc[UR6][R58.64+0x20] ;  /* 0x000020063a0c7981 */ /* 0x000f68000c1e1900 */
[----:B------:R-:W5:Y:S04]  /*09a0*/  LDG.E R13, desc[UR6][R56.64+0x20] ;  /* 0x00002006380d7981 */ /* 0x000f68000c1e1900 */
[----:B------:R-:W5:Y:S04]  /*09b0*/  LDG.E R15, desc[UR6][R56.64+0x30] ;  /* 0x00003006380f7981 */ /* 0x000f68000c1e1900 */
[----:B------:R-:W5:Y:S04]  /*09c0*/  LDG.E R47, desc[UR6][R48.64+0x10] ;  /* 0x00001006302f7981 */ /* 0x000f68000c1e1900 */
[----:B--2---:R0:W-:Y:S04]  /*09d0*/  MOVM.16.MT88 R26, R45 ;  /* 0x000000002d1a723a */ /* 0x0041e80000000000 */
[----:B---3--:R-:W1:Y:S04]  /*09e0*/  MOVM.16.MT88 R27, R43 ;  /* 0x000000002b1b723a */ /* 0x008e680000000000 */
[----:B----4-:R-:W-:Y:S04]  /*09f0*/  MOVM.16.MT88 R24, R46 ;  /* 0x000000002e18723a */ /* 0x010fe80000000000 */
[----:B-----5:R2:W3:Y:S04]  /*0a00*/  MOVM.16.MT88 R25, R60 ;  /* 0x000000003c19723a */ /* 0x0204e80000000000 */
[----:B0-----:R0:W4:Y:S01]  /*0a10*/  LDG.E R45, desc[UR6][R38.64+0x10] ;  /* 0x00001006262d7981 */ /* 0x001122000c1e1900 */
[----:B--2---:R-:W-:-:S04]  /*0a20*/  IADD3 R60, P0, PT, R52, R11, RZ ;  /* 0x0000000b343c7210 */ /* 0x004fc80007f1e0ff */
[----:B------:R-:W-:-:S05]  /*0a30*/  IADD3.X R61, PT, PT, R53, R10, RZ, P0, !PT ;  /* 0x0000000a353d7210 */ /* 0x000fca00007fe4ff */
[----:B------:R-:W2:Y:S04]  /*0a40*/  LDG.E R49, desc[UR6][R60.64] ;  /* 0x000000063c317981 */ /* 0x000ea8000c1e1900 */
[----:B------:R-:W5:Y:S01]  /*0a50*/  LDG.E R48, desc[UR6][R60.64+0x10] ;  /* 0x000010063c307981 */ /* 0x000f62000c1e1900 */
[C---:B-1----:R-:W-:Y:S03]  /*0a60*/  HMMA.16816.F32 R20, R28.reuse, R26, R20 ;  /* 0x0000001a1c14723c */ /* 0x042fe60000001814 */
[----:B------:R-:W5:Y:S04]  /*0a70*/  LDG.E R26, desc[UR6][R58.64+0x50] ;  /* 0x000050063a1a7981 */ /* 0x000f68000c1e1900 */
[----:B------:R-:W5:Y:S01]  /*0a80*/  LDG.E R27, desc[UR6][R56.64+0x50] ;  /* 0x00005006381b7981 */ /* 0x000f62000c1e1900 */
[----:B---3--:R-:W-:Y:S01]  /*0a90*/  HMMA.16816.F32 R28, R28, R24, R16 ;  /* 0x000000181c1c723c */ /* 0x008fe20000001810 */
[----:B------:R-:W-:-:S02]  /*0aa0*/  IMAD.WIDE.U32 R16, R9, 0x10, R60 ;  /* 0x0000001009107825 */ /* 0x000fc400078e003c */
[----:B------:R-:W3:Y:S04]  /*0ab0*/  LDG.E R24, desc[UR6][R58.64+0x40] ;  /* 0x000040063a187981 */ /* 0x000ee8000c1e1900 */
[----:B------:R-:W3:Y:S04]  /*0ac0*/  LDG.E R46, desc[UR6][R16.64] ;  /* 0x00000006102e7981 */ /* 0x000ee8000c1e1900 */
[----:B------:R-:W3:Y:S04]  /*0ad0*/  LDG.E R43, desc[UR6][R16.64+0x10] ;  /* 0x00001006102b7981 */ /* 0x000ee8000c1e1900 */
[----:B------:R-:W3:Y:S04]  /*0ae0*/  LDG.E R25, desc[UR6][R56.64+0x40] ;  /* 0x0000400638197981 */ /* 0x000ee8000c1e1900 */
[----:B------:R-:W3:Y:S04]  /*0af0*/  LDG.E R18, desc[UR6][R58.64+0x70] ;  /* 0x000070063a127981 */ /* 0x000ee8000c1e1900 */
[----:B------:R-:W3:Y:S04]  /*0b00*/  LDG.E R16, desc[UR6][R58.64+0x60] ;  /* 0x000060063a107981 */ /* 0x000ee8000c1e1900 */
[----:B------:R-:W3:Y:S04]  /*0b10*/  LDG.E R17, desc[UR6][R56.64+0x60] ;  /* 0x0000600638117981 */ /* 0x000ee8000c1e1900 */
[----:B------:R-:W3:Y:S04]  /*0b20*/  LDG.E R19, desc[UR6][R56.64+0x70] ;  /* 0x0000700638137981 */ /* 0x000ee8000c1e1900 */
[----:B0-----:R-:W-:Y:S04]  /*0b30*/  MOVM.16.MT88 R38, R51 ;  /* 0x000000003326723a */ /* 0x001fe80000000000 */
[----:B------:R-:W0:Y:S04]  /*0b40*/  MOVM.16.MT88 R39, R50 ;  /* 0x000000003227723a */ /* 0x000e280000000000 */
[----:B------:R-:W-:Y:S04]  /*0b50*/  MOVM.16.MT88 R40, R40 ;  /* 0x000000002828723a */ /* 0x000fe80000000000 */
[----:B------:R-:W1:Y:S04]  /*0b60*/  MOVM.16.MT88 R41, R41 ;  /* 0x000000002929723a */ /* 0x000e680000000000 */
[----:B------:R-:W-:Y:S04]  /*0b70*/  MOVM.16.MT88 R36, R36 ;  /* 0x000000002424723a */ /* 0x000fe80000000000 */
[----:B------:R-:W3:Y:S01]  /*0b80*/  MOVM.16.MT88 R37, R37 ;  /* 0x000000002525723a */ /* 0x000ee20000000000 */
[C---:B0-----:R-:W-:Y:S03]  /*0b90*/  HMMA.16816.F32 R20, R12.reuse, R38, R20 ;  /* 0x000000260c14723c */ /* 0x041fe60000001814 */
[----:B------:R-:W-:Y:S05]  /*0ba0*/  MOVM.16.MT88 R38, R47 ;  /* 0x000000002f26723a */ /* 0x000fea0000000000 */
[----:B-1----:R-:W-:Y:S01]  /*0bb0*/  HMMA.16816.F32 R28, R12, R40, R28 ;  /* 0x000000280c1c723c */ /* 0x002fe2000000181c */
[----:B------:R-:W-:-:S05]  /*0bc0*/  VIADD R32, R32, 0x4 ;  /* 0x0000000420207836 */ /* 0x000fca0000000000 */
[----:B------:R-:W-:Y:S02]  /*0bd0*/  ISETP.NE.AND P0, PT, R32, RZ, PT ;  /* 0x000000ff2000720c */ /* 0x000fe40003f05270 */
[----:B------:R-:W-:-:S05]  /*0be0*/  IADD3 R6, P1, PT, R6, 0x80, RZ ;  /* 0x0000008006067810 */ /* 0x000fca0007f3e0ff */
[----:B------:R-:W-:Y:S01]  /*0bf0*/  IMAD.X R7, RZ, RZ, R7, P1 ;  /* 0x000000ffff077224 */ /* 0x000fe200008e0607 */
[----:B----4-:R-:W0:Y:S04]  /*0c00*/  MOVM.16.MT88 R39, R45 ;  /* 0x000000002d27723a */ /* 0x010e280000000000 */
[----:B--2---:R-:W-:Y:S04]  /*0c10*/  MOVM.16.MT88 R14, R49 ;  /* 0x00000000310e723a */ /* 0x004fe80000000000 */
[----:B-----5:R-:W-:Y:S04]  /*0c20*/  MOVM.16.MT88 R12, R48 ;  /* 0x00000000300c723a */ /* 0x020fe80000000000 */
[----:B---3--:R-:W1:Y:S04]  /*0c30*/  MOVM.16.MT88 R15, R46 ;  /* 0x000000002e0f723a */ /* 0x008e680000000000 */
[----:B------:R-:W2:Y:S01]  /*0c40*/  MOVM.16.MT88 R13, R43 ;  /* 0x000000002b0d723a */ /* 0x000ea20000000000 */
[C---:B------:R-:W-:Y:S08]  /*0c50*/  HMMA.16816.F32 R20, R24.reuse, R36, R20 ;  /* 0x000000241814723c */ /* 0x040ff00000001814 */
[----:B0-----:R-:W-:Y:S01]  /*0c60*/  HMMA.16816.F32 R28, R24, R38, R28 ;  /* 0x00000026181c723c */ /* 0x001fe2000000181c */
[----:B------:R-:W-:-:S11]  /*0c70*/  IMAD.WIDE.U32 R26, R33, 0x2, R52 ;  /* 0x00000002211a7825 */ /* 0x000fd600078e0034 */
[C---:B-1----:R-:W-:Y:S08]  /*0c80*/  HMMA.16816.F32 R20, R16.reuse, R14, R20 ;  /* 0x0000000e1014723c */ /* 0x042ff00000001814 */
[----:B--2---:R-:W-:Y:S01]  /*0c90*/  HMMA.16816.F32 R16, R16, R12, R28 ;  /* 0x0000000c1010723c */ /* 0x004fe2000000181c */
[----:B------:R-:W-:-:S04]  /*0ca0*/  NOP ;  /* 0x0000000000007918 */ /* 0x000fc80000000000 */
[----:B------:R-:W-:-:S15]  /*0cb0*/  @P0 BRA `(.L_x_12) ;  /* 0xfffffff800b00947 */ /* 0x000fde000383ffff */
.L_x_11:
[----:B------:R-:W-:-:S13]  /*0cc0*/  ISETP.NE.AND P0, PT, R2, RZ, PT ;  /* 0x000000ff0200720c */ /* 0x000fda0003f05270 */
[----:B------:R-:W-:Y:S05]  /*0cd0*/  @!P0 BRA `(.L_x_13) ;  /* 0x0000000400248947 */ /* 0x000fea0003800000 */
[----:B------:R-:W0:Y:S01]  /*0ce0*/  S2R R12, SR_LANEID ;  /* 0x00000000000c7919 */ /* 0x000e220000000000 */
[----:B------:R-:W1:Y:S01]  /*0cf0*/  LDC R9, c[0x0][0x39c] ;  /* 0x0000e700ff097b82 */ /* 0x000e620000000800 */
[----:B------:R-:W-:Y:S01]  /*0d00*/  IMAD.MOV.U32 R13, RZ, RZ, RZ ;  /* 0x000000ffff0d7224 */ /* 0x000fe200078e00ff */
[----:B------:R-:W-:Y:S02]  /*0d10*/  SHF.R.U32.HI R14, RZ, 0x1, R4 ;  /* 0x00000001ff0e7819 */ /* 0x000fe40000011604 */
[----:B-1----:R-:W-:Y:S02]  /*0d20*/  SHF.R.U32.HI R10, RZ, 0x1, R9 ;  /* 0x00000001ff0a7819 */ /* 0x002fe40000011609 */
[----:B0-----:R-:W-:Y:S02]  /*0d30*/  SHF.R.U32.HI R15, RZ, 0x2, R12 ;  /* 0x00000002ff0f7819 */ /* 0x001fe4000001160c */
[----:B------:R-:W-:-:S05]  /*0d40*/  LOP3.LUT R12, R12, 0x3, RZ, 0xc0, !PT ;  /* 0x000000030c0c7812 */ /* 0x000fca00078ec0ff */
[----:B------:R-:W-:-:S03]  /*0d50*/  IMAD.WIDE.U32 R10, R15, R10, R12 ;  /* 0x0000000a0f0a7225 */ /* 0x000fc600078e000c */
[----:B------:R-:W-:-:S04]  /*0d60*/  LEA R28, P0, R10, R26, 0x2 ;  /* 0x0000001a0a1c7211 */ /* 0x000fc800078010ff */
[----:B------:R-:W-:-:S03]  /*0d70*/  LEA.HI.X R29, R10, R27, R11, 0x2, P0 ;  /* 0x0000001b0a1d7211 */ /* 0x000fc600000f140b */
[----:B------:R-:W-:Y:S02]  /*0d80*/  IMAD.WIDE.U32 R30, R9, 0x10, R28 ;  /* 0x00000010091e7825 */ /* 0x000fe400078e001c */
[----:B------:R-:W2:Y:S04]  /*0d90*/  LDG.E R32, desc[UR6][R28.64] ;  /* 0x000000061c207981 */ /* 0x000ea8000c1e1900 */
[----:B------:R2:W3:Y:S04]  /*0da0*/  LDG.E R36, desc[UR6][R28.64+0x10] ;  /* 0x000010061c247981 */ /* 0x0004e8000c1e1900 */
[----:B------:R-:W4:Y:S04]  /*0db0*/  LDG.E R34, desc[UR6][R30.64] ;  /* 0x000000061e227981 */ /* 0x000f28000c1e1900 */
[----:B------:R-:W5:Y:S01]  /*0dc0*/  LDG.E R37, desc[UR6][R30.64+0x10] ;  /* 0x000010061e257981 */ /* 0x000f62000c1e1900 */
[----:B------:R-:W-:-:S03]  /*0dd0*/  IMAD.WIDE.U32 R12, R15, R14, R12 ;  /* 0x0000000e0f0c7225 */ /* 0x000fc600078e000c */
[----:B------:R-:W-:-:S04]  /*0de0*/  LEA R6, P0, R12, R6, 0x2 ;  /* 0x000000060c067211 */ /* 0x000fc800078010ff */
[----:B------:R-:W-:-:S03]  /*0df0*/  LEA.HI.X R7, R12, R7, R13, 0x2, P0 ;  /* 0x000000070c077211 */ /* 0x000fc600000f140d */
[----:B------:R-:W-:Y:S02]  /*0e00*/  IMAD.WIDE.U32 R24, R4, 0x10, R6 ;  /* 0x0000001004187825 */ /* 0x000fe400078e0006 */
[----:B------:R-:W5:Y:S04]  /*0e10*/  LDG.E R12, desc[UR6][R6.64] ;  /* 0x00000006060c7981 */ /* 0x000f68000c1e1900 */
[----:B------:R-:W5:Y:S04]  /*0e20*/  LDG.E R14, desc[UR6][R6.64+0x10] ;  /* 0x00001006060e7981 */ /* 0x000f68000c1e1900 */
[----:B------:R-:W5:Y:S04]  /*0e30*/  LDG.E R13, desc[UR6][R24.64] ;  /* 0x00000006180d7981 */ /* 0x000f68000c1e1900 */
[----:B------:R-:W5:Y:S01]  /*0e40*/  LDG.E R15, desc[UR6][R24.64+0x10] ;  /* 0x00001006180f7981 */ /* 0x000f62000c1e1900 */
[----:B------:R-:W-:Y:S05]  /*0e50*/  WARPSYNC.ALL ;  /* 0x0000000000007948 */ /* 0x000fea0003800000 */
[----:B------:R-:W-:Y:S01]  /*0e60*/  ISETP.NE.AND P0, PT, R2, 0x1, PT ;  /* 0x000000010200780c */ /* 0x000fe20003f05270 */
[----:B--2---:R-:W-:Y:S04]  /*0e70*/  MOVM.16.MT88 R28, R32 ;  /* 0x00000000201c723a */ /* 0x004fe80000000000 */
[----:B---3--:R-:W-:Y:S04]  /*0e80*/  MOVM.16.MT88 R36, R36 ;  /* 0x000000002424723a */ /* 0x008fe80000000000 */
[----:B----4-:R-:W0:Y:S04]  /*0e90*/  MOVM.16.MT88 R29, R34 ;  /* 0x00000000221d723a */ /* 0x010e280000000000 */
[----:B-----5:R-:W1:Y:S01]  /*0ea0*/  MOVM.16.MT88 R37, R37 ;  /* 0x000000002525723a */ /* 0x020e620000000000 */
[C---:B0-----:R-:W-:Y:S08]  /*0eb0*/  HMMA.16816.F32 R20, R12.reuse, R28, R20 ;  /* 0x0000001c0c14723c */ /* 0x041ff00000001814 */
[----:B-1----:R-:W-:Y:S01]  /*0ec0*/  HMMA.16816.F32 R16, R12, R36, R16 ;  /* 0x000000240c10723c */ /* 0x002fe20000001810 */
[----:B------:R-:W-:-:S04]  /*0ed0*/  NOP ;  /* 0x0000000000007918 */ /* 0x000fc80000000000 */
[----:B------:R-:W-:-:S15]  /*0ee0*/  @!P0 BRA `(.L_x_13) ;  /* 0x0000000000a08947 */ /* 0x000fde0003800000 */
[----:B------:R-:W-:Y:S01]  /*0ef0*/  IMAD.WIDE.U32 R30, R33, 0x2, R26 ;  /* 0x00000002211e7825 */ /* 0x000fe200078e001a */
[----:B------:R-:W2:Y:S02]  /*0f00*/  LDG.E R12, desc[UR6][R6.64+0x20] ;  /* 0x00002006060c7981 */ /* 0x000ea4000c1e1900 */
[C---:B------:R-:W-:Y:S02]  /*0f10*/  LEA R26, P0, R10.reuse, R30, 0x2 ;  /* 0x0000001e0a1a7211 */ /* 0x040fe400078010ff */
[----:B------:R-:W2:Y:S02]  /*0f20*/  LDG.E R13, desc[UR6][R24.64+0x20] ;  /* 0x00002006180d7981 */ /* 0x000ea4000c1e1900 */
[----:B------:R-:W-:Y:S02]  /*0f30*/  LEA.HI.X R27, R10, R31, R11, 0x2, P0 ;  /* 0x0000001f0a1b7211 */ /* 0x000fe400000f140b */
[----:B------:R-:W2:Y:S01]  /*0f40*/  LDG.E R14, desc[UR6][R6.64+0x30] ;  /* 0x00003006060e7981 */ /* 0x000ea2000c1e1900 */
[----:B------:R-:W-:-:S03]  /*0f50*/  IMAD.WIDE.U32 R28, R9, 0x10, R26 ;  /* 0x00000010091c7825 */ /* 0x000fc600078e001a */
[----:B------:R-:W3:Y:S04]  /*0f60*/  LDG.E R4, desc[UR6][R26.64] ;  /* 0x000000061a047981 */ /* 0x000ee8000c1e1900 */
[----:B------:R-:W4:Y:S04]  /*0f70*/  LDG.E R34, desc[UR6][R26.64+0x10] ;  /* 0x000010061a227981 */ /* 0x000f28000c1e1900 */
[----:B------:R-:W5:Y:S04]  /*0f80*/  LDG.E R32, desc[UR6][R28.64] ;  /* 0x000000061c207981 */ /* 0x000f68000c1e1900 */
[----:B------:R-:W2:Y:S04]  /*0f90*/  LDG.E R36, desc[UR6][R28.64+0x10] ;  /* 0x000010061c247981 */ /* 0x000ea8000c1e1900 */
[----:B------:R-:W2:Y:S01]  /*0fa0*/  LDG.E R15, desc[UR6][R24.64+0x30] ;  /* 0x00003006180f7981 */ /* 0x000ea2000c1e1900 */
[----:B------:R-:W-:-:S03]  /*0fb0*/  ISETP.NE.AND P0, PT, R2, 0x2, PT ;  /* 0x000000020200780c */ /* 0x000fc60003f05270 */
[----:B---3--:R-:W-:Y:S04]  /*0fc0*/  MOVM.16.MT88 R38, R4 ;  /* 0x000000000426723a */ /* 0x008fe80000000000 */
[----:B----4-:R-:W-:Y:S04]  /*0fd0*/  MOVM.16.MT88 R40, R34 ;  /* 0x000000002228723a */ /* 0x010fe80000000000 */
[----:B-----5:R-:W0:Y:S04]  /*0fe0*/  MOVM.16.MT88 R39, R32 ;  /* 0x000000002027723a */ /* 0x020e280000000000 */
[----:B--2---:R-:W1:Y:S01]  /*0ff0*/  MOVM.16.MT88 R41, R36 ;  /* 0x000000002429723a */ /* 0x004e620000000000 */
        /* <DEDUP_REMOVED lines=15> */
[----:B------:R-:W2:Y:S04]  /*10f0*/  LDG.E R13, desc[UR6][R24.64+0x40] ;  /* 0x00004006180d7981 */ /* 0x000ea8000c1e1900 */
[----:B---3--:R-:W-:Y:S04]  /*1100*/  MOVM.16.MT88 R30, R4 ;  /* 0x00000000041e723a */ /* 0x008fe80000000000 */
[----:B----4-:R-:W-:Y:S04]  /*1110*/  MOVM.16.MT88 R28, R28 ;  /* 0x000000001c1c723a */ /* 0x010fe80000000000 */
[----:B-----5:R-:W0:Y:S04]  /*1120*/  MOVM.16.MT88 R31, R9 ;  /* 0x00000000091f723a */ /* 0x020e280000000000 */
[----:B--2---:R-:W1:Y:S01]  /*1130*/  MOVM.16.MT88 R29, R29 ;  /* 0x000000001d1d723a */ /* 0x004e620000000000 */
[C---:B0-----:R-:W-:Y:S08]  /*1140*/  HMMA.16816.F32 R20, R12.reuse, R30, R20 ;  /* 0x0000001e0c14723c */ /* 0x041ff00000001814 */
[----:B-1----:R-:W-:-:S15]  /*1150*/  HMMA.16816.F32 R16, R12, R28, R16 ;  /* 0x0000001c0c10723c */ /* 0x002fde0000001810 */
[----:B------:R-:W-:-:S05]  /*1160*/  NOP ;  /* 0x0000000000007918 */ /* 0x000fca0000000000 */
.L_x_13:
[----:B------:R-:W0:Y:S01]  /*1170*/  S2R R4, SR_LANEID ;  /* 0x0000000000047919 */ /* 0x000e220000000000 */
[----:B------:R-:W1:Y:S01]  /*1180*/  LDC R6, c[0x0][0x39c] ;  /* 0x0000e700ff067b82 */ /* 0x000e620000000800 */
[----:B------:R-:W2:Y:S01]  /*1190*/  LDCU.64 UR8, c[0x0][0x390] ;  /* 0x00007200ff0877ac */ /* 0x000ea20008000a00 */
[----:B------:R-:W-:Y:S02]  /*11a0*/  VIADD R35, R35, UR4 ;  /* 0x0000000423237c36 */ /* 0x000fe40008000000 */
[----:B-1----:R-:W-:Y:S01]  /*11b0*/  IMAD R5, R5, R6, RZ ;  /* 0x0000000605057224 */ /* 0x002fe200078e02ff */
[----:B------:R-:W-:-:S04]  /*11c0*/  SHF.R.U32.HI R11, RZ, 0x1, R6 ;  /* 0x00000001ff0b7819 */ /* 0x000fc80000011606 */
[----:B------:R-:W-:Y:S02]  /*11d0*/  IADD3 R8, P0, PT, R5, R8, RZ ;  /* 0x0000000805087210 */ /* 0x000fe40007f1e0ff */
[----:B0-----:R-:W-:Y:S02]  /*11e0*/  SHF.R.U32.HI R7, RZ, 0x2, R4 ;  /* 0x00000002ff077819 */ /* 0x001fe40000011604 */
[----:B------:R-:W-:Y:S01]  /*11f0*/  LOP3.LUT R4, R4, 0x3, RZ, 0xc0, !PT ;  /* 0x0000000304047812 */ /* 0x000fe200078ec0ff */
[----:B------:R-:W-:Y:S01]  /*1200*/  IMAD.X R9, RZ, RZ, RZ, P0 ;  /* 0x000000ffff097224 */ /* 0x000fe200000e06ff */
[----:B------:R-:W-:-:S03]  /*1210*/  MOV R5, RZ ;  /* 0x000000ff00057202 */ /* 0x000fc60000000f00 */
[----:B------:R-:W-:Y:S01]  /*1220*/  IMAD.WIDE.U32 R6, R7, R11, R4 ;  /* 0x0000000b07067225 */ /* 0x000fe200078e0004 */
[----:B--2---:R-:W-:-:S04]  /*1230*/  LEA R5, P0, R8, UR8, 0x2 ;  /* 0x0000000808057c11 */ /* 0x004fc8000f8010ff */
[----:B------:R-:W-:Y:S01]  /*1240*/  LEA.HI.X R9, R8, UR9, R9, 0x2, P0 ;  /* 0x0000000908097c11 */ /* 0x000fe200080f1409 */
[----:B------:R-:W-:Y:S05]  /*1250*/  WARPSYNC.ALL ;  /* 0x0000000000007948 */ /* 0x000fea0003800000 */
[----:B------:R-:W-:-:S04]  /*1260*/  LEA R4, P0, R6, R5, 0x3 ;  /* 0x0000000506047211 */ /* 0x000fc800078018ff */
[----:B------:R-:W-:Y:S02]  /*1270*/  LEA.HI.X R5, R6, R9, R7, 0x3, P0 ;  /* 0x0000000906057211 */ /* 0x000fe400000f1c07 */
[----:B------:R-:W-:Y:S01]  /*1280*/  ISETP.GE.U32.AND P0, PT, R35, R42, PT ;  /* 0x0000002a2300720c */ /* 0x000fe20003f06070 */
[----:B------:R-:W-:Y:S02]  /*1290*/  IMAD.WIDE.U32 R6, R11, 0x40, R4 ;  /* 0x000000400b067825 */ /* 0x000fe400078e0004 */
[----:B------:R0:W-:Y:S04]  /*12a0*/  STG.E.64 desc[UR6][R4.64], R20 ;  /* 0x0000001404007986 */ /* 0x0001e8000c101b06 */
[----:B------:R0:W-:Y:S04]  /*12b0*/  STG.E.64 desc[UR6][R6.64], R22 ;  /* 0x0000001606007986 */ /* 0x0001e8000c101b06 */
[----:B------:R0:W-:Y:S04]  /*12c0*/  STG.E.64 desc[UR6][R4.64+0x20], R16 ;  /* 0x0000201004007986 */ /* 0x0001e8000c101b06 */
[----:B------:R0:W-:Y:S01]  /*12d0*/  STG.E.64 desc[UR6][R6.64+0x20], R18 ;  /* 0x0000201206007986 */ /* 0x0001e2000c101b06 */
[----:B------:R-:W-:Y:S05]  /*12e0*/  @!P0 BRA `(.L_x_14) ;  /* 0xfffffff000648947 */ /* 0x000fea000383ffff */
[----:B------:R-:W-:Y:S05]  /*12f0*/  EXIT ;  /* 0x000000000000794d */ /* 0x000fea0003800000 */
.L_x_15:
        /* <DEDUP_REMOVED lines=16> */
.L_x_19:


//--------------------- .text._Z8init_matP6__halfjj --------------------------
	.section	.text._Z8init_matP6__halfjj,"ax",@progbits
	.align	128
        .global         _Z8init_matP6__halfjj
        .type           _Z8init_matP6__halfjj,@function
        .size           _Z8init_matP6__halfjj,(.L_x_20 - _Z8init_matP6__halfjj)
        .other          _Z8init_matP6__halfjj,@"STO_CUDA_ENTRY STV_DEFAULT"
_Z8init_matP6__halfjj:
.text._Z8init_matP6__halfjj:
[----:B------:R-:W-:Y:S01]  /*0000*/  LDC R1, c[0x0][0x37c] ;  /* 0x0000df00ff017b82 */ /* 0x000fe20000000800 */
[----:B------:R-:W0:Y:S07]  /*0010*/  S2R R3, SR_TID.X ;  /* 0x0000000000037919 */ /* 0x000e2e0000002100 */
[----:B------:R-:W0:Y:S01]  /*0020*/  S2UR UR4, SR_CTAID.X ;  /* 0x00000000000479c3 */ /* 0x000e220000002500 */
[----:B------:R-:W1:Y:S07]  /*0030*/  LDCU UR6, c[0x0][0x38c] ;  /* 0x00007180ff0677ac */ /* 0x000e6e0008000800 */
[----:B------:R-:W0:Y:S02]  /*0040*/  LDC R0, c[0x0][0x360] ;  /* 0x0000d800ff007b82 */ /* 0x000e240000000800 */
[----:B0-----:R-:W-:-:S05]  /*0050*/  IMAD R0, R0, UR4, R3 ;  /* 0x0000000400007c24 */ /* 0x001fca000f8e0203 */
[----:B-1----:R-:W-:-:S13]  /*0060*/  ISETP.GE.U32.AND P0, PT, R0, UR6, PT ;  /* 0x0000000600007c0c */ /* 0x002fda000bf06070 */
[----:B------:R-:W-:Y:S05]  /*0070*/  @P0 EXIT ;  /* 0x000000000000094d */ /* 0x000fea0003800000 */
[----:B------:R-:W0:Y:S01]  /*0080*/  LDC.64 R4, c[0x0][0x380] ;  /* 0x0000e000ff047b82 */ /* 0x000e220000000a00 */
[----:B------:R-:W1:Y:S01]  /*0090*/  LDCU.64 UR4, c[0x0][0x358] ;  /* 0x00006b00ff0477ac */ /* 0x000e620008000a00 */
[----:B------:R-:W2:Y:S02]  /*00a0*/  LDCU UR7, c[0x0][0x388] ;  /* 0x00007100ff0777ac */ /* 0x000ea40008000800 */
.L_x_16:
[C---:B------:R-:W-:Y:S01]  /*00b0*/  LOP3.LUT R6, R0.reuse, 0xf, RZ, 0xc0, !PT ;  /* 0x0000000f00067812 */ /* 0x040fe200078ec0ff */
[C---:B0--3--:R-:W-:Y:S01]  /*00c0*/  IMAD.WIDE.U32 R2, R0.reuse, 0x2, R4 ;  /* 0x0000000200027825 */ /* 0x049fe200078e0004 */
[----:B--2---:R-:W-:Y:S02]  /*00d0*/  IADD3 R0, PT, PT, R0, UR7, RZ ;  /* 0x0000000700007c10 */ /* 0x004fe4000fffe0ff */
[----:B------:R-:W1:Y:S02]  /*00e0*/  I2F.F16.U32 R7, R6 ;  /* 0x0000000600077306 */ /* 0x000e640000200800 */
[----:B------:R-:W-:Y:S01]  /*00f0*/  ISETP.GE.U32.AND P0, PT, R0, UR6, PT ;  /* 0x0000000600007c0c */ /* 0x000fe2000bf06070 */
[----:B-1----:R3:W-:-:S12]  /*0100*/  STG.E.U16 desc[UR4][R2.64], R7 ;  /* 0x0000000702007986 */ /* 0x0027d8000c101504 */
[----:B------:R-:W-:Y:S05]  /*0110*/  @!P0 BRA `(.L_x_16) ;  /* 0xfffffffc00e48947 */ /* 0x000fea000383ffff */
[----:B------:R-:W-:Y:S05]  /*0120*/  EXIT ;  /* 0x000000000000794d */ /* 0x000fea0003800000 */
.L_x_17:
        /* <DEDUP_REMOVED lines=13> */
.L_x_20:


//--------------------- .nv.shared.reserved.0     --------------------------
	.section	.nv.shared.reserved.0,"aw",@nobits
	.weak		__nv_reservedSMEM_offset_0_alias
	.size		__nv_reservedSMEM_offset_0_alias, 0, 64
	.other		__nv_reservedSMEM_offset_0_alias,@"STO_CUDA_RESERVED_SHARED STV_DEFAULT"
__nv_reservedSMEM_offset_0_alias:
	.zero		0
	.zero		64


//--------------------- .nv.constant0._Z10cc_matmultP6__halfS0_Pfjjj --------------------------
	.section	.nv.constant0._Z10cc_matmultP6__halfS0_Pfjjj,"a",@progbits
	.sectionflags	@""
	.align	4
.nv.constant0._Z10cc_matmultP6__halfS0_Pfjjj:
	.zero		932


//--------------------- .nv.constant0._Z10tc_matmultP6__halfS0_Pfjjj --------------------------
	.section	.nv.constant0._Z10tc_matmultP6__halfS0_Pfjjj,"a",@progbits
	.sectionflags	@""
	.align	4
.nv.constant0._Z10tc_matmultP6__halfS0_Pfjjj:
	.zero		932


//--------------------- .nv.constant0._Z8init_matP6__halfjj --------------------------
	.section	.nv.constant0._Z8init_matP6__halfjj,"a",@progbits
	.sectionflags	@""
	.align	4
.nv.constant0._Z8init_matP6__halfjj:
	.zero		912


//--------------------- SYMBOLS --------------------------

	.type		.nv.reservedSmem.offset0,@object
	.size		.nv.reservedSmem.offset0,0x4
